	.target	sm_90a

	.elftype	@"ET_EXEC"


//--------------------- .note.nv.tkinfo           --------------------------
	.section	.note.nv.tkinfo,"",@"SHT_NOTE"
	.sectionflags	@"SHF_NOTE_NV_TKINFO"
	.tkinfo
        /*0018*/ 	.word	0x00000002
        /*0030*/ 	.string	""
        /*0030*/ 	.string	"ptxas"
        /*0030*/ 	.string	"Cuda compilation tools, release 13.0, V13.0.88"
        /*0030*/ 	.string	"Build cuda_13.0.r13.0/compiler.36424714_0"
        /*0030*/ 	.string	"-arch sm_90a -m 64 "



//--------------------- .note.nv.cuinfo           --------------------------
	.section	.note.nv.cuinfo,"",@"SHT_NOTE"
	.sectionflags	@"SHF_NOTE_NV_CUINFO"
        /*0018*/ 	.short	0x0002
        /*001a*/ 	.short	0x005a
        /*001c*/ 	.short	0x0082
	.zero		2


//--------------------- .nv.info                  --------------------------
	.section	.nv.info,"",@"SHT_CUDA_INFO"
	.align	4


	//----- nvinfo : EIATTR_REGCOUNT
	.align		4
        /*0000*/ 	.byte	0x04, 0x2f
        /*0002*/ 	.short	(.L_15 - .L_14)
	.align		4
.L_14:
        /*0004*/ 	.word	index@(_ZN7cutlass13device_kernelINS_4gemm6kernel13GemmUniversalIN4cute5tupleIJiiiiEEENS1_10collective13CollectiveMmaINS1_34MainloopSm90TmaGmmaWarpSpecializedILi9ENS5_IJNS4_1CILi1EEESB_SB_EEENS1_35KernelTmaWarpSpecializedCooperativeEEENS5_IJNSA_ILi128EEENSA_ILi64EEENSA_ILi32EEEEEEfNS5_IJlSB_lEEEfSJ_NS4_8TiledMMAINS4_8MMA_AtomIJNS4_4SM904GMMA29MMA_64x64x8_F32TF32TF32_SS_TNILNSN_7ScaleInE1ELSP_1EEEEEENS4_6LayoutINS5_IJNSA_ILi2EEESB_SB_EEENS5_IJSB_NSA_ILi0EEESV_EEEEENS5_IJNS4_10UnderscoreESY_SY_EEEEENS4_13SM90_TMA_LOADENS4_14ComposedLayoutINS4_7SwizzleILi3ELi4ELi3EEENS4_18smem_ptr_flag_bitsILi32EEENSS_INS5_IJNSA_ILi8EEESH_EEENS5_IJSH_SB_EEEEEEEvNS4_8identityES11_S1B_vS1C_EENS_8epilogue10collective6detail29Sm90TmaWarpSpecializedAdapterINS1F_15DefaultEpilogueIfSJ_SJ_NS1E_6thread17LinearCombinationIfLi1EffLNS1J_9ScaleType4KindE0ELNS_15FloatRoundStyleE2EfEENS1_15EpilogueDefaultEEEEEvvEEEEvNT_6ParamsE)
        /*0008*/ 	.word	0x000000a8


	//----- nvinfo : EIATTR_FRAME_SIZE
	.align		4
.L_15:
        /*000c*/ 	.byte	0x04, 0x11
        /*000e*/ 	.short	(.L_17 - .L_16)
	.align		4
.L_16:
        /*0010*/ 	.word	index@(_ZN7cutlass13device_kernelINS_4gemm6kernel13GemmUniversalIN4cute5tupleIJiiiiEEENS1_10collective13CollectiveMmaINS1_34MainloopSm90TmaGmmaWarpSpecializedILi9ENS5_IJNS4_1CILi1EEESB_SB_EEENS1_35KernelTmaWarpSpecializedCooperativeEEENS5_IJNSA_ILi128EEENSA_ILi64EEENSA_ILi32EEEEEEfNS5_IJlSB_lEEEfSJ_NS4_8TiledMMAINS4_8MMA_AtomIJNS4_4SM904GMMA29MMA_64x64x8_F32TF32TF32_SS_TNILNSN_7ScaleInE1ELSP_1EEEEEENS4_6LayoutINS5_IJNSA_ILi2EEESB_SB_EEENS5_IJSB_NSA_ILi0EEESV_EEEEENS5_IJNS4_10UnderscoreESY_SY_EEEEENS4_13SM90_TMA_LOADENS4_14ComposedLayoutINS4_7SwizzleILi3ELi4ELi3EEENS4_18smem_ptr_flag_bitsILi32EEENSS_INS5_IJNSA_ILi8EEESH_EEENS5_IJSH_SB_EEEEEEEvNS4_8identityES11_S1B_vS1C_EENS_8epilogue10collective6detail29Sm90TmaWarpSpecializedAdapterINS1F_15DefaultEpilogueIfSJ_SJ_NS1E_6thread17LinearCombinationIfLi1EffLNS1J_9ScaleType4KindE0ELNS_15FloatRoundStyleE2EfEENS1_15EpilogueDefaultEEEEEvvEEEEvNT_6ParamsE)
        /*0014*/ 	.word	0x00000000


	//----- nvinfo : EIATTR_MIN_STACK_SIZE
	.align		4
.L_17:
        /*0018*/ 	.byte	0x04, 0x12
        /*001a*/ 	.short	(.L_19 - .L_18)
	.align		4
.L_18:
        /*001c*/ 	.word	index@(_ZN7cutlass13device_kernelINS_4gemm6kernel13GemmUniversalIN4cute5tupleIJiiiiEEENS1_10collective13CollectiveMmaINS1_34MainloopSm90TmaGmmaWarpSpecializedILi9ENS5_IJNS4_1CILi1EEESB_SB_EEENS1_35KernelTmaWarpSpecializedCooperativeEEENS5_IJNSA_ILi128EEENSA_ILi64EEENSA_ILi32EEEEEEfNS5_IJlSB_lEEEfSJ_NS4_8TiledMMAINS4_8MMA_AtomIJNS4_4SM904GMMA29MMA_64x64x8_F32TF32TF32_SS_TNILNSN_7ScaleInE1ELSP_1EEEEEENS4_6LayoutINS5_IJNSA_ILi2EEESB_SB_EEENS5_IJSB_NSA_ILi0EEESV_EEEEENS5_IJNS4_10UnderscoreESY_SY_EEEEENS4_13SM90_TMA_LOADENS4_14ComposedLayoutINS4_7SwizzleILi3ELi4ELi3EEENS4_18smem_ptr_flag_bitsILi32EEENSS_INS5_IJNSA_ILi8EEESH_EEENS5_IJSH_SB_EEEEEEEvNS4_8identityES11_S1B_vS1C_EENS_8epilogue10collective6detail29Sm90TmaWarpSpecializedAdapterINS1F_15DefaultEpilogueIfSJ_SJ_NS1E_6thread17LinearCombinationIfLi1EffLNS1J_9ScaleType4KindE0ELNS_15FloatRoundStyleE2EfEENS1_15EpilogueDefaultEEEEEvvEEEEvNT_6ParamsE)
        /*0020*/ 	.word	0x00000000
.L_19:


//--------------------- .nv.compat                --------------------------
	.section	.nv.compat,"",@"SHT_CUDA_COMPAT_INFO"
	.align	4
        /*0000*/ 	.byte	0x02, 0x09, 0x01, 0x00, 0x02, 0x02, 0x04, 0x00, 0x02, 0x05, 0x05, 0x00, 0x03, 0x07, 0x01, 0x01
        /*0010*/ 	.byte	0x02, 0x03, 0x01, 0x00, 0x02, 0x06, 0x01, 0x00, 0x04, 0x0b, 0x08, 0x00, 0x00, 0x00, 0x00, 0x00
        /*0020*/ 	.byte	0x00, 0x00, 0x00, 0x00


//--------------------- .nv.info._ZN7cutlass13device_kernelINS_4gemm6kernel13GemmUniversalIN4cute5tupleIJiiiiEEENS1_10collective13CollectiveMmaINS1_34MainloopSm90TmaGmmaWarpSpecializedILi9ENS5_IJNS4_1CILi1EEESB_SB_EEENS1_35KernelTmaWarpSpecializedCooperativeEEENS5_IJNSA_ILi128EEENSA_ILi64EEENSA_ILi32EEEEEEfNS5_IJlSB_lEEEfSJ_NS4_8TiledMMAINS4_8MMA_AtomIJNS4_4SM904GMMA29MMA_64x64x8_F32TF32TF32_SS_TNILNSN_7ScaleInE1ELSP_1EEEEEENS4_6LayoutINS5_IJNSA_ILi2EEESB_SB_EEENS5_IJSB_NSA_ILi0EEESV_EEEEENS5_IJNS4_10UnderscoreESY_SY_EEEEENS4_13SM90_TMA_LOADENS4_14ComposedLayoutINS4_7SwizzleILi3ELi4ELi3EEENS4_18smem_ptr_flag_bitsILi32EEENSS_INS5_IJNSA_ILi8EEESH_EEENS5_IJSH_SB_EEEEEEEvNS4_8identityES11_S1B_vS1C_EENS_8epilogue10collective6detail29Sm90TmaWarpSpecializedAdapterINS1F_15DefaultEpilogueIfSJ_SJ_NS1E_6thread17LinearCombinationIfLi1EffLNS1J_9ScaleType4KindE0ELNS_15FloatRoundStyleE2EfEENS1_15EpilogueDefaultEEEEEvvEEEEvNT_6ParamsE --------------------------
	.section	.nv.info._ZN7cutlass13device_kernelINS_4gemm6kernel13GemmUniversalIN4cute5tupleIJiiiiEEENS1_10collective13CollectiveMmaINS1_34MainloopSm90TmaGmmaWarpSpecializedILi9ENS5_IJNS4_1CILi1EEESB_SB_EEENS1_35KernelTmaWarpSpecializedCooperativeEEENS5_IJNSA_ILi128EEENSA_ILi64EEENSA_ILi32EEEEEEfNS5_IJlSB_lEEEfSJ_NS4_8TiledMMAINS4_8MMA_AtomIJNS4_4SM904GMMA29MMA_64x64x8_F32TF32TF32_SS_TNILNSN_7ScaleInE1ELSP_1EEEEEENS4_6LayoutINS5_IJNSA_ILi2EEESB_SB_EEENS5_IJSB_NSA_ILi0EEESV_EEEEENS5_IJNS4_10UnderscoreESY_SY_EEEEENS4_13SM90_TMA_LOADENS4_14ComposedLayoutINS4_7SwizzleILi3ELi4ELi3EEENS4_18smem_ptr_flag_bitsILi32EEENSS_INS5_IJNSA_ILi8EEESH_EEENS5_IJSH_SB_EEEEEEEvNS4_8identityES11_S1B_vS1C_EENS_8epilogue10collective6detail29Sm90TmaWarpSpecializedAdapterINS1F_15DefaultEpilogueIfSJ_SJ_NS1E_6thread17LinearCombinationIfLi1EffLNS1J_9ScaleType4KindE0ELNS_15FloatRoundStyleE2EfEENS1_15EpilogueDefaultEEEEEvvEEEEvNT_6ParamsE,"",@"SHT_CUDA_INFO"
	.sectionflags	@""
	.align	4


	//----- nvinfo : EIATTR_CUDA_API_VERSION
	.align		4
        /*0000*/ 	.byte	0x04, 0x37
        /*0002*/ 	.short	(.L_21 - .L_20)
.L_20:
        /*0004*/ 	.word	0x00000082


	//----- nvinfo : EIATTR_KPARAM_INFO
	.align		4
.L_21:
        /*0008*/ 	.byte	0x04, 0x17
        /*000a*/ 	.short	(.L_23 - .L_22)
.L_22:
        /*000c*/ 	.word	0x00000000
        /*0010*/ 	.short	0x0000
        /*0012*/ 	.short	0x0070
        /*0014*/ 	.byte	0x00, 0xf0, 0x01, 0x10


	//----- nvinfo : EIATTR_SPARSE_MMA_MASK
	.align		4
.L_23:
        /*0018*/ 	.byte	0x03, 0x50
        /*001a*/ 	.short	0x0000


	//----- nvinfo : EIATTR_MAXREG_COUNT
	.align		4
        /*001c*/ 	.byte	0x03, 0x1b
        /*001e*/ 	.short	0x00a8


	//----- nvinfo : EIATTR_NUM_BARRIERS
	.align		4
        /*0020*/ 	.byte	0x02, 0x4c
        /*0022*/ 	.byte	0x01
	.zero		1


	//----- nvinfo : EIATTR_EXTERNS
	.align		4
        /*0024*/ 	.byte	0x04, 0x0f
        /*0026*/ 	.short	(.L_25 - .L_24)


	//   ....[0]....
	.align		4
.L_24:
        /*0028*/ 	.word	index@(__assertfail)


	//----- nvinfo : EIATTR_MERCURY_ISA_VERSION
	.align		4
.L_25:
        /*002c*/ 	.byte	0x03, 0x5f
        /*002e*/ 	.short	0x0101


	//----- nvinfo : EIATTR_INT_WARP_WIDE_INSTR_OFFSETS
	.align		4
        /*0030*/ 	.byte	0x04, 0x31
        /*0032*/ 	.short	(.L_27 - .L_26)


	//   ....[0]....
.L_26:
        /*0034*/ 	.word	0x00000480


	//   ....[1]....
        /*0038*/ 	.word	0x000004b0


	//   ....[2]....
        /*003c*/ 	.word	0x00000590


	//----- nvinfo : EIATTR_COOP_GROUP_MASK_REGIDS
	.align		4
.L_27:
        /*0040*/ 	.byte	0x04, 0x29
        /*0042*/ 	.short	(.L_29 - .L_28)


	//   ....[0]....
.L_28:
        /*0044*/ 	.word	0xffffffff


	//   ....[1]....
        /*0048*/ 	.word	0xffffffff


	//   ....[2]....
        /*004c*/ 	.word	0xffffffff


	//   ....[3]....
        /*0050*/ 	.word	0xffffffff


	//   ....[4]....
        /*0054*/ 	.word	0xffffffff


	//----- nvinfo : EIATTR_COOP_GROUP_INSTR_OFFSETS
	.align		4
.L_29:
        /*0058*/ 	.byte	0x04, 0x28
        /*005a*/ 	.short	(.L_31 - .L_30)


	//   ....[0]....
.L_30:
        /*005c*/ 	.word	0x00000060


	//   ....[1]....
        /*0060*/ 	.word	0x00000070


	//   ....[2]....
        /*0064*/ 	.word	0x00000130


	//   ....[3]....
        /*0068*/ 	.word	0x00000390


	//   ....[4]....
        /*006c*/ 	.word	0x00001040


	//----- nvinfo : EIATTR_REG_RECONFIG
	.align		4
.L_31:
        /*0070*/ 	.byte	0x01, 0x54
	.zero		2


	//----- nvinfo : EIATTR_SYSCALL_OFFSETS
	.align		4
        /*0074*/ 	.byte	0x04, 0x46
        /*0076*/ 	.short	(.L_33 - .L_32)


	//   ....[0]....
.L_32:
        /*0078*/ 	.word	0x00001200


	//----- nvinfo : EIATTR_MBARRIER_INSTR_OFFSETS
	.align		4
.L_33:
        /*007c*/ 	.byte	0x04, 0x39
        /*007e*/ 	.short	(.L_35 - .L_34)


	//   ....[0]....
.L_34:
        /*0080*/ 	.word	0x00000250
        /*0084*/ 	.word	0x000000ff
        /*0088*/ 	.word	0x00000000
        /*008c*/ 	.short	0x0100
        /*008e*/ 	.byte	0x08
	.zero		1


	//   ....[1]....
        /*0090*/ 	.word	0x00000260
        /*0094*/ 	.word	0x000000ff
        /*0098*/ 	.word	0x00000048
        /*009c*/ 	.short	0x0100
        /*009e*/ 	.byte	0x08
	.zero		1


	//   ....[2]....
        /*00a0*/ 	.word	0x00000270
        /*00a4*/ 	.word	0x000000ff
        /*00a8*/ 	.word	0x00000008
        /*00ac*/ 	.short	0x0100
        /*00ae*/ 	.byte	0x08
	.zero		1


	//   ....[3]....
        /*00b0*/ 	.word	0x00000280
        /*00b4*/ 	.word	0x000000ff
        /*00b8*/ 	.word	0x00000050
        /*00bc*/ 	.short	0x0100
        /*00be*/ 	.byte	0x08
	.zero		1


	//   ....[4]....
        /*00c0*/ 	.word	0x00000290
        /*00c4*/ 	.word	0x000000ff
        /*00c8*/ 	.word	0x00000010
        /*00cc*/ 	.short	0x0100
        /*00ce*/ 	.byte	0x08
	.zero		1


	//   ....[5]....
        /*00d0*/ 	.word	0x000002a0
        /*00d4*/ 	.word	0x000000ff
        /*00d8*/ 	.word	0x00000058
        /*00dc*/ 	.short	0x0100
        /*00de*/ 	.byte	0x08
	.zero		1


	//   ....[6]....
        /*00e0*/ 	.word	0x000002b0
        /*00e4*/ 	.word	0x000000ff
        /*00e8*/ 	.word	0x00000018
        /*00ec*/ 	.short	0x0100
        /*00ee*/ 	.byte	0x08
	.zero		1


	//   ....[7]....
        /*00f0*/ 	.word	0x000002c0
        /*00f4*/ 	.word	0x000000ff
        /*00f8*/ 	.word	0x00000060
        /*00fc*/ 	.short	0x0100
        /*00fe*/ 	.byte	0x08
	.zero		1


	//   ....[8]....
        /*0100*/ 	.word	0x000002d0
        /*0104*/ 	.word	0x000000ff
        /*0108*/ 	.word	0x00000020
        /*010c*/ 	.short	0x0100
        /*010e*/ 	.byte	0x08
	.zero		1


	//   ....[9]....
        /*0110*/ 	.word	0x000002e0
        /*0114*/ 	.word	0x000000ff
        /*0118*/ 	.word	0x00000068
        /*011c*/ 	.short	0x0100
        /*011e*/ 	.byte	0x08
	.zero		1


	//   ....[10]....
        /*0120*/ 	.word	0x000002f0
        /*0124*/ 	.word	0x000000ff
        /*0128*/ 	.word	0x00000028
        /*012c*/ 	.short	0x0100
        /*012e*/ 	.byte	0x08
	.zero		1


	//   ....[11]....
        /*0130*/ 	.word	0x00000300
        /*0134*/ 	.word	0x000000ff
        /*0138*/ 	.word	0x00000070
        /*013c*/ 	.short	0x0100
        /*013e*/ 	.byte	0x08
	.zero		1


	//   ....[12]....
        /*0140*/ 	.word	0x00000310
        /*0144*/ 	.word	0x000000ff
        /*0148*/ 	.word	0x00000030
        /*014c*/ 	.short	0x0100
        /*014e*/ 	.byte	0x08
	.zero		1


	//   ....[13]....
        /*0150*/ 	.word	0x00000320
        /*0154*/ 	.word	0x000000ff
        /*0158*/ 	.word	0x00000078
        /*015c*/ 	.short	0x0100
        /*015e*/ 	.byte	0x08
	.zero		1


	//   ....[14]....
        /*0160*/ 	.word	0x00000330
        /*0164*/ 	.word	0x000000ff
        /*0168*/ 	.word	0x00000038
        /*016c*/ 	.short	0x0100
        /*016e*/ 	.byte	0x08
	.zero		1


	//   ....[15]....
        /*0170*/ 	.word	0x00000340
        /*0174*/ 	.word	0x000000ff
        /*0178*/ 	.word	0x00000080
        /*017c*/ 	.short	0x0100
        /*017e*/ 	.byte	0x08
	.zero		1


	//   ....[16]....
        /*0180*/ 	.word	0x00000350
        /*0184*/ 	.word	0x000000ff
        /*0188*/ 	.word	0x00000040
        /*018c*/ 	.short	0x0100
        /*018e*/ 	.byte	0x08
	.zero		1


	//   ....[17]....
        /*0190*/ 	.word	0x00000360
        /*0194*/ 	.word	0x000000ff
        /*0198*/ 	.word	0x00000088
        /*019c*/ 	.short	0x0100
        /*019e*/ 	.byte	0x08
	.zero		1


	//   ....[18]....
        /*01a0*/ 	.word	0x00000600
        /*01a4*/ 	.word	0x000000ff
        /*01a8*/ 	.word	0x000000a0
        /*01ac*/ 	.short	0x0100
        /*01ae*/ 	.byte	0x06
	.zero		1


	//   ....[19]....
        /*01b0*/ 	.word	0x00000660
        /*01b4*/ 	.word	0x000000ff
        /*01b8*/ 	.word	0x000000a8
        /*01bc*/ 	.short	0x0100
        /*01be*/ 	.byte	0x06
	.zero		1


	//   ....[20]....
        /*01c0*/ 	.word	0x00001280
        /*01c4*/ 	.word	0x00000003
        /*01c8*/ 	.word	0x00000000
        /*01cc*/ 	.short	0x010a
        /*01ce*/ 	.byte	0x3f
	.zero		1


	//   ....[21]....
        /*01d0*/ 	.word	0x000012c0
        /*01d4*/ 	.word	0x00000003
        /*01d8*/ 	.word	0x00000000
        /*01dc*/ 	.short	0x010a
        /*01de*/ 	.byte	0x3f
	.zero		1


	//   ....[22]....
        /*01e0*/ 	.word	0x00001660
        /*01e4*/ 	.word	0x000000ff
        /*01e8*/ 	.word	0x00000000
        /*01ec*/ 	.short	0x010a
        /*01ee*/ 	.byte	0x08
	.zero		1


	//   ....[23]....
        /*01f0*/ 	.word	0x000016a0
        /*01f4*/ 	.word	0x000000ff
        /*01f8*/ 	.word	0x00000000
        /*01fc*/ 	.short	0x010a
        /*01fe*/ 	.byte	0x08
	.zero		1


	//   ....[24]....
        /*0200*/ 	.word	0x00001900
        /*0204*/ 	.word	0x000000ff
        /*0208*/ 	.word	0x00000000
        /*020c*/ 	.short	0x0101
        /*020e*/ 	.byte	0x08
	.zero		1


	//   ....[25]....
        /*0210*/ 	.word	0x00001b00
        /*0214*/ 	.word	0x000000ff
        /*0218*/ 	.word	0x00000000
        /*021c*/ 	.short	0x0101
        /*021e*/ 	.byte	0x06
	.zero		1


	//   ....[26]....
        /*0220*/ 	.word	0x00004a30
        /*0224*/ 	.word	0x0000000e
        /*0228*/ 	.word	0x00000048
        /*022c*/ 	.short	0x010a
        /*022e*/ 	.byte	0x3f
	.zero		1


	//   ....[27]....
        /*0230*/ 	.word	0x00004db0
        /*0234*/ 	.word	0x00000006
        /*0238*/ 	.word	0x000000a8
        /*023c*/ 	.short	0x0101
        /*023e*/ 	.byte	0x3f
	.zero		1


	//   ....[28]....
        /*0240*/ 	.word	0x000054e0
        /*0244*/ 	.word	0x00000007
        /*0248*/ 	.word	0x00000000
        /*024c*/ 	.short	0x010a
        /*024e*/ 	.byte	0x3f
	.zero		1


	//   ....[29]....
        /*0250*/ 	.word	0x00005560
        /*0254*/ 	.word	0x00000009
        /*0258*/ 	.word	0x00000000
        /*025c*/ 	.short	0x010a
        /*025e*/ 	.byte	0x3f
	.zero		1


	//   ....[30]....
        /*0260*/ 	.word	0x000055f0
        /*0264*/ 	.word	0x00000006
        /*0268*/ 	.word	0x00000000
        /*026c*/ 	.short	0x010a
        /*026e*/ 	.byte	0x3f
	.zero		1


	//   ....[31]....
        /*0270*/ 	.word	0x00005680
        /*0274*/ 	.word	0x00000009
        /*0278*/ 	.word	0x00000000
        /*027c*/ 	.short	0x010a
        /*027e*/ 	.byte	0x3f
	.zero		1


	//   ....[32]....
        /*0280*/ 	.word	0x00005710
        /*0284*/ 	.word	0x00000006
        /*0288*/ 	.word	0x00000000
        /*028c*/ 	.short	0x010a
        /*028e*/ 	.byte	0x3f
	.zero		1


	//   ....[33]....
        /*0290*/ 	.word	0x000057a0
        /*0294*/ 	.word	0x00000009
        /*0298*/ 	.word	0x00000000
        /*029c*/ 	.short	0x010a
        /*029e*/ 	.byte	0x3f
	.zero		1


	//   ....[34]....
        /*02a0*/ 	.word	0x00005830
        /*02a4*/ 	.word	0x00000006
        /*02a8*/ 	.word	0x00000000
        /*02ac*/ 	.short	0x010a
        /*02ae*/ 	.byte	0x3f
	.zero		1


	//   ....[35]....
        /*02b0*/ 	.word	0x000058c0
        /*02b4*/ 	.word	0x00000009
        /*02b8*/ 	.word	0x00000000
        /*02bc*/ 	.short	0x010a
        /*02be*/ 	.byte	0x3f
	.zero		1


	//   ....[36]....
        /*02c0*/ 	.word	0x00005950
        /*02c4*/ 	.word	0x00000003
        /*02c8*/ 	.word	0x00000000
        /*02cc*/ 	.short	0x010a
        /*02ce*/ 	.byte	0x3f
	.zero		1


	//   ....[37]....
        /*02d0*/ 	.word	0x000059b0
        /*02d4*/ 	.word	0x00000003
        /*02d8*/ 	.word	0x00000000
        /*02dc*/ 	.short	0x010a
        /*02de*/ 	.byte	0x3f
	.zero		1


	//   ....[38]....
        /*02e0*/ 	.word	0x00005a10
        /*02e4*/ 	.word	0x00000004
        /*02e8*/ 	.word	0x00000000
        /*02ec*/ 	.short	0x010a
        /*02ee*/ 	.byte	0x3f
	.zero		1


	//   ....[39]....
        /*02f0*/ 	.word	0x00005ae0
        /*02f4*/ 	.word	0x0000000e
        /*02f8*/ 	.word	0x00000048
        /*02fc*/ 	.short	0x010a
        /*02fe*/ 	.byte	0x3f
	.zero		1


	//   ....[40]....
        /*0300*/ 	.word	0x00005bb0
        /*0304*/ 	.word	0x00000007
        /*0308*/ 	.word	0x00000000
        /*030c*/ 	.short	0x010a
        /*030e*/ 	.byte	0x3f
	.zero		1


	//   ....[41]....
        /*0310*/ 	.word	0x00005c00
        /*0314*/ 	.word	0x00000009
        /*0318*/ 	.word	0x00000000
        /*031c*/ 	.short	0x010a
        /*031e*/ 	.byte	0x3f
	.zero		1


	//   ....[42]....
        /*0320*/ 	.word	0x00005c50
        /*0324*/ 	.word	0x00000006
        /*0328*/ 	.word	0x00000000
        /*032c*/ 	.short	0x010a
        /*032e*/ 	.byte	0x3f
	.zero		1


	//   ....[43]....
        /*0330*/ 	.word	0x00005ca0
        /*0334*/ 	.word	0x00000009
        /*0338*/ 	.word	0x00000000
        /*033c*/ 	.short	0x010a
        /*033e*/ 	.byte	0x3f
	.zero		1


	//   ....[44]....
        /*0340*/ 	.word	0x00005cf0
        /*0344*/ 	.word	0x00000006
        /*0348*/ 	.word	0x00000000
        /*034c*/ 	.short	0x010a
        /*034e*/ 	.byte	0x3f
	.zero		1


	//   ....[45]....
        /*0350*/ 	.word	0x00005d40
        /*0354*/ 	.word	0x00000009
        /*0358*/ 	.word	0x00000000
        /*035c*/ 	.short	0x010a
        /*035e*/ 	.byte	0x3f
	.zero		1


	//   ....[46]....
        /*0360*/ 	.word	0x00005d90
        /*0364*/ 	.word	0x00000006
        /*0368*/ 	.word	0x00000000
        /*036c*/ 	.short	0x010a
        /*036e*/ 	.byte	0x3f
	.zero		1


	//   ....[47]....
        /*0370*/ 	.word	0x00005de0
        /*0374*/ 	.word	0x00000009
        /*0378*/ 	.word	0x00000000
        /*037c*/ 	.short	0x010a
        /*037e*/ 	.byte	0x3f
	.zero		1


	//----- nvinfo : EIATTR_NUM_MBARRIERS
	.align		4
.L_35:
        /*0380*/ 	.byte	0x03, 0x38
        /*0382*/ 	.short	0x0014


	//----- nvinfo : EIATTR_EXIT_INSTR_OFFSETS
	.align		4
        /*0384*/ 	.byte	0x04, 0x1c
        /*0386*/ 	.short	(.L_37 - .L_36)


	//   ....[0]....
.L_36:
        /*0388*/ 	.word	0x000006b0


	//   ....[1]....
        /*038c*/ 	.word	0x00000f70


	//   ....[2]....
        /*0390*/ 	.word	0x000040a0


	//   ....[3]....
        /*0394*/ 	.word	0x000046d0


	//   ....[4]....
        /*0398*/ 	.word	0x000059a0


	//----- nvinfo : EIATTR_MAX_THREADS
	.align		4
.L_37:
        /*039c*/ 	.byte	0x04, 0x05
        /*039e*/ 	.short	(.L_39 - .L_38)
.L_38:
        /*03a0*/ 	.word	0x00000180
        /*03a4*/ 	.word	0x00000001
        /*03a8*/ 	.word	0x00000001


	//----- nvinfo : EIATTR_CRS_STACK_SIZE
	.align		4
.L_39:
        /*03ac*/ 	.byte	0x04, 0x1e
        /*03ae*/ 	.short	(.L_41 - .L_40)
.L_40:
        /*03b0*/ 	.word	0x00000000


	//----- nvinfo : EIATTR_CBANK_PARAM_SIZE
	.align		4
.L_41:
        /*03b4*/ 	.byte	0x03, 0x19
        /*03b6*/ 	.short	0x0470


	//----- nvinfo : EIATTR_PARAM_CBANK
	.align		4
        /*03b8*/ 	.byte	0x04, 0x0a
        /*03ba*/ 	.short	(.L_43 - .L_42)
	.align		4
.L_42:
        /*03bc*/ 	.word	index@(.nv.constant0._ZN7cutlass13device_kernelINS_4gemm6kernel13GemmUniversalIN4cute5tupleIJiiiiEEENS1_10collective13CollectiveMmaINS1_34MainloopSm90TmaGmmaWarpSpecializedILi9ENS5_IJNS4_1CILi1EEESB_SB_EEENS1_35KernelTmaWarpSpecializedCooperativeEEENS5_IJNSA_ILi128EEENSA_ILi64EEENSA_ILi32EEEEEEfNS5_IJlSB_lEEEfSJ_NS4_8TiledMMAINS4_8MMA_AtomIJNS4_4SM904GMMA29MMA_64x64x8_F32TF32TF32_SS_TNILNSN_7ScaleInE1ELSP_1EEEEEENS4_6LayoutINS5_IJNSA_ILi2EEESB_SB_EEENS5_IJSB_NSA_ILi0EEESV_EEEEENS5_IJNS4_10UnderscoreESY_SY_EEEEENS4_13SM90_TMA_LOADENS4_14ComposedLayoutINS4_7SwizzleILi3ELi4ELi3EEENS4_18smem_ptr_flag_bitsILi32EEENSS_INS5_IJNSA_ILi8EEESH_EEENS5_IJSH_SB_EEEEEEEvNS4_8identityES11_S1B_vS1C_EENS_8epilogue10collective6detail29Sm90TmaWarpSpecializedAdapterINS1F_15DefaultEpilogueIfSJ_SJ_NS1E_6thread17LinearCombinationIfLi1EffLNS1J_9ScaleType4KindE0ELNS_15FloatRoundStyleE2EfEENS1_15EpilogueDefaultEEEEEvvEEEEvNT_6ParamsE)
        /*03c0*/ 	.short	0x0210
        /*03c2*/ 	.short	0x0470


	//----- nvinfo : EIATTR_SW_WAR
	.align		4
.L_43:
        /*03c4*/ 	.byte	0x04, 0x36
        /*03c6*/ 	.short	(.L_45 - .L_44)
.L_44:
        /*03c8*/ 	.word	0x00000008
.L_45:


//--------------------- .nv.callgraph             --------------------------
	.section	.nv.callgraph,"",@"SHT_CUDA_CALLGRAPH"
	.align	4
	.sectionentsize	8
	.align		4
        /*0000*/ 	.word	0x00000000
	.align		4
        /*0004*/ 	.word	0xffffffff
	.align		4
        /*0008*/ 	.word	index@(_ZN7cutlass13device_kernelINS_4gemm6kernel13GemmUniversalIN4cute5tupleIJiiiiEEENS1_10collective13CollectiveMmaINS1_34MainloopSm90TmaGmmaWarpSpecializedILi9ENS5_IJNS4_1CILi1EEESB_SB_EEENS1_35KernelTmaWarpSpecializedCooperativeEEENS5_IJNSA_ILi128EEENSA_ILi64EEENSA_ILi32EEEEEEfNS5_IJlSB_lEEEfSJ_NS4_8TiledMMAINS4_8MMA_AtomIJNS4_4SM904GMMA29MMA_64x64x8_F32TF32TF32_SS_TNILNSN_7ScaleInE1ELSP_1EEEEEENS4_6LayoutINS5_IJNSA_ILi2EEESB_SB_EEENS5_IJSB_NSA_ILi0EEESV_EEEEENS5_IJNS4_10UnderscoreESY_SY_EEEEENS4_13SM90_TMA_LOADENS4_14ComposedLayoutINS4_7SwizzleILi3ELi4ELi3EEENS4_18smem_ptr_flag_bitsILi32EEENSS_INS5_IJNSA_ILi8EEESH_EEENS5_IJSH_SB_EEEEEEEvNS4_8identityES11_S1B_vS1C_EENS_8epilogue10collective6detail29Sm90TmaWarpSpecializedAdapterINS1F_15DefaultEpilogueIfSJ_SJ_NS1E_6thread17LinearCombinationIfLi1EffLNS1J_9ScaleType4KindE0ELNS_15FloatRoundStyleE2EfEENS1_15EpilogueDefaultEEEEEvvEEEEvNT_6ParamsE)
	.align		4
        /*000c*/ 	.word	index@(__assertfail)
	.align		4
        /*0010*/ 	.word	0x00000000
	.align		4
        /*0014*/ 	.word	0xfffffffe
	.align		4
        /*0018*/ 	.word	0x00000000
	.align		4
        /*001c*/ 	.word	0xfffffffd
	.align		4
        /*0020*/ 	.word	0x00000000
	.align		4
        /*0024*/ 	.word	0xfffffffc


//--------------------- .nv.constant4             --------------------------
	.section	.nv.constant4,"a",@progbits
	.align	8
	.align		8
.nv.constant4:
        /*0000*/ 	.dword	__assertfail
	.align		8
        /*0008*/ 	.dword	__unnamed_1
	.align		8
        /*0010*/ 	.dword	_ZN40_INTERNAL_33159807_4_k_cu_90e2d5de_225504cuda3std3__45__cpo5beginE
	.align		8
        /*0018*/ 	.dword	_ZN40_INTERNAL_33159807_4_k_cu_90e2d5de_225504cuda3std3__45__cpo3endE
	.align		8
        /*0020*/ 	.dword	_ZN40_INTERNAL_33159807_4_k_cu_90e2d5de_225504cuda3std3__45__cpo6cbeginE
	.align		8
        /*0028*/ 	.dword	_ZN40_INTERNAL_33159807_4_k_cu_90e2d5de_225504cuda3std3__45__cpo4cendE
	.align		8
        /*0030*/ 	.dword	_ZN40_INTERNAL_33159807_4_k_cu_90e2d5de_225504cuda3std3__442_GLOBAL__N__33159807_4_k_cu_90e2d5de_225506ignoreE
	.align		8
        /*0038*/ 	.dword	_ZN40_INTERNAL_33159807_4_k_cu_90e2d5de_225504cuda3std3__419piecewise_constructE
	.align		8
        /*0040*/ 	.dword	_ZN40_INTERNAL_33159807_4_k_cu_90e2d5de_225504cuda3std3__48in_placeE
	.align		8
        /*0048*/ 	.dword	_ZN40_INTERNAL_33159807_4_k_cu_90e2d5de_225504cuda3std6ranges3__45__cpo4swapE
	.align		8
        /*0050*/ 	.dword	_ZN40_INTERNAL_33159807_4_k_cu_90e2d5de_225504cuda3std6ranges3__45__cpo9iter_moveE
	.align		8
        /*0058*/ 	.dword	_ZN40_INTERNAL_33159807_4_k_cu_90e2d5de_225504cute7productE
	.align		8
        /*0060*/ 	.dword	_ZN40_INTERNAL_33159807_4_k_cu_90e2d5de_225504cute1_E
	.align		8
        /*0068*/ 	.dword	$str$22
	.align		8
        /*0070*/ 	.dword	$str$23


//--------------------- .text._ZN7cutlass13device_kernelINS_4gemm6kernel13GemmUniversalIN4cute5tupleIJiiiiEEENS1_10collective13CollectiveMmaINS1_34MainloopSm90TmaGmmaWarpSpecializedILi9ENS5_IJNS4_1CILi1EEESB_SB_EEENS1_35KernelTmaWarpSpecializedCooperativeEEENS5_IJNSA_ILi128EEENSA_ILi64EEENSA_ILi32EEEEEEfNS5_IJlSB_lEEEfSJ_NS4_8TiledMMAINS4_8MMA_AtomIJNS4_4SM904GMMA29MMA_64x64x8_F32TF32TF32_SS_TNILNSN_7ScaleInE1ELSP_1EEEEEENS4_6LayoutINS5_IJNSA_ILi2EEESB_SB_EEENS5_IJSB_NSA_ILi0EEESV_EEEEENS5_IJNS4_10UnderscoreESY_SY_EEEEENS4_13SM90_TMA_LOADENS4_14ComposedLayoutINS4_7SwizzleILi3ELi4ELi3EEENS4_18smem_ptr_flag_bitsILi32EEENSS_INS5_IJNSA_ILi8EEESH_EEENS5_IJSH_SB_EEEEEEEvNS4_8identityES11_S1B_vS1C_EENS_8epilogue10collective6detail29Sm90TmaWarpSpecializedAdapterINS1F_15DefaultEpilogueIfSJ_SJ_NS1E_6thread17LinearCombinationIfLi1EffLNS1J_9ScaleType4KindE0ELNS_15FloatRoundStyleE2EfEENS1_15EpilogueDefaultEEEEEvvEEEEvNT_6ParamsE --------------------------
	.section	.text._ZN7cutlass13device_kernelINS_4gemm6kernel13GemmUniversalIN4cute5tupleIJiiiiEEENS1_10collective13CollectiveMmaINS1_34MainloopSm90TmaGmmaWarpSpecializedILi9ENS5_IJNS4_1CILi1EEESB_SB_EEENS1_35KernelTmaWarpSpecializedCooperativeEEENS5_IJNSA_ILi128EEENSA_ILi64EEENSA_ILi32EEEEEEfNS5_IJlSB_lEEEfSJ_NS4_8TiledMMAINS4_8MMA_AtomIJNS4_4SM904GMMA29MMA_64x64x8_F32TF32TF32_SS_TNILNSN_7ScaleInE1ELSP_1EEEEEENS4_6LayoutINS5_IJNSA_ILi2EEESB_SB_EEENS5_IJSB_NSA_ILi0EEESV_EEEEENS5_IJNS4_10UnderscoreESY_SY_EEEEENS4_13SM90_TMA_LOADENS4_14ComposedLayoutINS4_7SwizzleILi3ELi4ELi3EEENS4_18smem_ptr_flag_bitsILi32EEENSS_INS5_IJNSA_ILi8EEESH_EEENS5_IJSH_SB_EEEEEEEvNS4_8identityES11_S1B_vS1C_EENS_8epilogue10collective6detail29Sm90TmaWarpSpecializedAdapterINS1F_15DefaultEpilogueIfSJ_SJ_NS1E_6thread17LinearCombinationIfLi1EffLNS1J_9ScaleType4KindE0ELNS_15FloatRoundStyleE2EfEENS1_15EpilogueDefaultEEEEEvvEEEEvNT_6ParamsE,"ax",@progbits
	.align	128
.text._ZN7cutlass13device_kernelINS_4gemm6kernel13GemmUniversalIN4cute5tupleIJiiiiEEENS1_10collective13CollectiveMmaINS1_34MainloopSm90TmaGmmaWarpSpecializedILi9ENS5_IJNS4_1CILi1EEESB_SB_EEENS1_35KernelTmaWarpSpecializedCooperativeEEENS5_IJNSA_ILi128EEENSA_ILi64EEENSA_ILi32EEEEEEfNS5_IJlSB_lEEEfSJ_NS4_8TiledMMAINS4_8MMA_AtomIJNS4_4SM904GMMA29MMA_64x64x8_F32TF32TF32_SS_TNILNSN_7ScaleInE1ELSP_1EEEEEENS4_6LayoutINS5_IJNSA_ILi2EEESB_SB_EEENS5_IJSB_NSA_ILi0EEESV_EEEEENS5_IJNS4_10UnderscoreESY_SY_EEEEENS4_13SM90_TMA_LOADENS4_14ComposedLayoutINS4_7SwizzleILi3ELi4ELi3EEENS4_18smem_ptr_flag_bitsILi32EEENSS_INS5_IJNSA_ILi8EEESH_EEENS5_IJSH_SB_EEEEEEEvNS4_8identityES11_S1B_vS1C_EENS_8epilogue10collective6detail29Sm90TmaWarpSpecializedAdapterINS1F_15DefaultEpilogueIfSJ_SJ_NS1E_6thread17LinearCombinationIfLi1EffLNS1J_9ScaleType4KindE0ELNS_15FloatRoundStyleE2EfEENS1_15EpilogueDefaultEEEEEvvEEEEvNT_6ParamsE:
        .type           _ZN7cutlass13device_kernelINS_4gemm6kernel13GemmUniversalIN4cute5tupleIJiiiiEEENS1_10collective13CollectiveMmaINS1_34MainloopSm90TmaGmmaWarpSpecializedILi9ENS5_IJNS4_1CILi1EEESB_SB_EEENS1_35KernelTmaWarpSpecializedCooperativeEEENS5_IJNSA_ILi128EEENSA_ILi64EEENSA_ILi32EEEEEEfNS5_IJlSB_lEEEfSJ_NS4_8TiledMMAINS4_8MMA_AtomIJNS4_4SM904GMMA29MMA_64x64x8_F32TF32TF32_SS_TNILNSN_7ScaleInE1ELSP_1EEEEEENS4_6LayoutINS5_IJNSA_ILi2EEESB_SB_EEENS5_IJSB_NSA_ILi0EEESV_EEEEENS5_IJNS4_10UnderscoreESY_SY_EEEEENS4_13SM90_TMA_LOADENS4_14ComposedLayoutINS4_7SwizzleILi3ELi4ELi3EEENS4_18smem_ptr_flag_bitsILi32EEENSS_INS5_IJNSA_ILi8EEESH_EEENS5_IJSH_SB_EEEEEEEvNS4_8identityES11_S1B_vS1C_EENS_8epilogue10collective6detail29Sm90TmaWarpSpecializedAdapterINS1F_15DefaultEpilogueIfSJ_SJ_NS1E_6thread17LinearCombinationIfLi1EffLNS1J_9ScaleType4KindE0ELNS_15FloatRoundStyleE2EfEENS1_15EpilogueDefaultEEEEEvvEEEEvNT_6ParamsE,@function
        .size           _ZN7cutlass13device_kernelINS_4gemm6kernel13GemmUniversalIN4cute5tupleIJiiiiEEENS1_10collective13CollectiveMmaINS1_34MainloopSm90TmaGmmaWarpSpecializedILi9ENS5_IJNS4_1CILi1EEESB_SB_EEENS1_35KernelTmaWarpSpecializedCooperativeEEENS5_IJNSA_ILi128EEENSA_ILi64EEENSA_ILi32EEEEEEfNS5_IJlSB_lEEEfSJ_NS4_8TiledMMAINS4_8MMA_AtomIJNS4_4SM904GMMA29MMA_64x64x8_F32TF32TF32_SS_TNILNSN_7ScaleInE1ELSP_1EEEEEENS4_6LayoutINS5_IJNSA_ILi2EEESB_SB_EEENS5_IJSB_NSA_ILi0EEESV_EEEEENS5_IJNS4_10UnderscoreESY_SY_EEEEENS4_13SM90_TMA_LOADENS4_14ComposedLayoutINS4_7SwizzleILi3ELi4ELi3EEENS4_18smem_ptr_flag_bitsILi32EEENSS_INS5_IJNSA_ILi8EEESH_EEENS5_IJSH_SB_EEEEEEEvNS4_8identityES11_S1B_vS1C_EENS_8epilogue10collective6detail29Sm90TmaWarpSpecializedAdapterINS1F_15DefaultEpilogueIfSJ_SJ_NS1E_6thread17LinearCombinationIfLi1EffLNS1J_9ScaleType4KindE0ELNS_15FloatRoundStyleE2EfEENS1_15EpilogueDefaultEEEEEvvEEEEvNT_6ParamsE,(.L_x_141 - _ZN7cutlass13device_kernelINS_4gemm6kernel13GemmUniversalIN4cute5tupleIJiiiiEEENS1_10collective13CollectiveMmaINS1_34MainloopSm90TmaGmmaWarpSpecializedILi9ENS5_IJNS4_1CILi1EEESB_SB_EEENS1_35KernelTmaWarpSpecializedCooperativeEEENS5_IJNSA_ILi128EEENSA_ILi64EEENSA_ILi32EEEEEEfNS5_IJlSB_lEEEfSJ_NS4_8TiledMMAINS4_8MMA_AtomIJNS4_4SM904GMMA29MMA_64x64x8_F32TF32TF32_SS_TNILNSN_7ScaleInE1ELSP_1EEEEEENS4_6LayoutINS5_IJNSA_ILi2EEESB_SB_EEENS5_IJSB_NSA_ILi0EEESV_EEEEENS5_IJNS4_10UnderscoreESY_SY_EEEEENS4_13SM90_TMA_LOADENS4_14ComposedLayoutINS4_7SwizzleILi3ELi4ELi3EEENS4_18smem_ptr_flag_bitsILi32EEENSS_INS5_IJNSA_ILi8EEESH_EEENS5_IJSH_SB_EEEEEEEvNS4_8identityES11_S1B_vS1C_EENS_8epilogue10collective6detail29Sm90TmaWarpSpecializedAdapterINS1F_15DefaultEpilogueIfSJ_SJ_NS1E_6thread17LinearCombinationIfLi1EffLNS1J_9ScaleType4KindE0ELNS_15FloatRoundStyleE2EfEENS1_15EpilogueDefaultEEEEEvvEEEEvNT_6ParamsE)
        .other          _ZN7cutlass13device_kernelINS_4gemm6kernel13GemmUniversalIN4cute5tupleIJiiiiEEENS1_10collective13CollectiveMmaINS1_34MainloopSm90TmaGmmaWarpSpecializedILi9ENS5_IJNS4_1CILi1EEESB_SB_EEENS1_35KernelTmaWarpSpecializedCooperativeEEENS5_IJNSA_ILi128EEENSA_ILi64EEENSA_ILi32EEEEEEfNS5_IJlSB_lEEEfSJ_NS4_8TiledMMAINS4_8MMA_AtomIJNS4_4SM904GMMA29MMA_64x64x8_F32TF32TF32_SS_TNILNSN_7ScaleInE1ELSP_1EEEEEENS4_6LayoutINS5_IJNSA_ILi2EEESB_SB_EEENS5_IJSB_NSA_ILi0EEESV_EEEEENS5_IJNS4_10UnderscoreESY_SY_EEEEENS4_13SM90_TMA_LOADENS4_14ComposedLayoutINS4_7SwizzleILi3ELi4ELi3EEENS4_18smem_ptr_flag_bitsILi32EEENSS_INS5_IJNSA_ILi8EEESH_EEENS5_IJSH_SB_EEEEEEEvNS4_8identityES11_S1B_vS1C_EENS_8epilogue10collective6detail29Sm90TmaWarpSpecializedAdapterINS1F_15DefaultEpilogueIfSJ_SJ_NS1E_6thread17LinearCombinationIfLi1EffLNS1J_9ScaleType4KindE0ELNS_15FloatRoundStyleE2EfEENS1_15EpilogueDefaultEEEEEvvEEEEvNT_6ParamsE,@"STO_CUDA_ENTRY STV_DEFAULT"
_ZN7cutlass13device_kernelINS_4gemm6kernel13GemmUniversalIN4cute5tupleIJiiiiEEENS1_10collective13CollectiveMmaINS1_34MainloopSm90TmaGmmaWarpSpecializedILi9ENS5_IJNS4_1CILi1EEESB_SB_EEENS1_35KernelTmaWarpSpecializedCooperativeEEENS5_IJNSA_ILi128EEENSA_ILi64EEENSA_ILi32EEEEEEfNS5_IJlSB_lEEEfSJ_NS4_8TiledMMAINS4_8MMA_AtomIJNS4_4SM904GMMA29MMA_64x64x8_F32TF32TF32_SS_TNILNSN_7ScaleInE1ELSP_1EEEEEENS4_6LayoutINS5_IJNSA_ILi2EEESB_SB_EEENS5_IJSB_NSA_ILi0EEESV_EEEEENS5_IJNS4_10UnderscoreESY_SY_EEEEENS4_13SM90_TMA_LOADENS4_14ComposedLayoutINS4_7SwizzleILi3ELi4ELi3EEENS4_18smem_ptr_flag_bitsILi32EEENSS_INS5_IJNSA_ILi8EEESH_EEENS5_IJSH_SB_EEEEEEEvNS4_8identityES11_S1B_vS1C_EENS_8epilogue10collective6detail29Sm90TmaWarpSpecializedAdapterINS1F_15DefaultEpilogueIfSJ_SJ_NS1E_6thread17LinearCombinationIfLi1EffLNS1J_9ScaleType4KindE0ELNS_15FloatRoundStyleE2EfEENS1_15EpilogueDefaultEEEEEvvEEEEvNT_6ParamsE:
[----:B------:R-:W0:Y:S01]  /*0000*/  LDC R1, c[0x0][0x28] ;  /* 0x00000a00ff017b82 */ /* 0x000e220000000800 */
[----:B------:R-:W1:Y:S01]  /*0010*/  S2R R18, SR_TID.X ;  /* 0x0000000000127919 */ /* 0x000e620000002100 */
[----:B------:R-:W-:Y:S01]  /*0020*/  ELECT P0, URZ, PT ;  /* 0x00000000003f782f */ /* 0x000fe20003800000 */
[----:B------:R-:W-:Y:S01]  /*0030*/  BSSY B0, `(.L_x_0) ;  /* 0x000000f000007945 */ /* 0x000fe20003800000 */
[--C-:B-1----:R-:W-:Y:S02]  /*0040*/  SHF.R.U32.HI R0, RZ, 0x5, R18.reuse ;  /* 0x00000005ff007819 */ /* 0x102fe40000011612 */
[----:B------:R-:W-:-:S03]  /*0050*/  SHF.R.U32.HI R22, RZ, 0x7, R18 ;  /* 0x00000007ff167819 */ /* 0x000fc60000011612 */
[----:B------:R-:W1:Y:S04]  /*0060*/  SHFL.IDX PT, R5, R0, RZ, 0x1f ;  /* 0x00001fff00057589 */ /* 0x000e6800000e0000 */
[----:B------:R2:W3:Y:S01]  /*0070*/  SHFL.IDX PT, R8, R22, RZ, 0x1f ;  /* 0x00001fff16087589 */ /* 0x0004e200000e0000 */
[----:B-1----:R-:W-:-:S13]  /*0080*/  ISETP.NE.OR P0, PT, R5, RZ, !P0 ;  /* 0x000000ff0500720c */ /* 0x002fda0004705670 */
[----:B0-23--:R-:W-:Y:S05]  /*0090*/  @P0 BRA `(.L_x_1) ;  /* 0x0000000000200947 */ /* 0x00dfea0003800000 */
[----:B------:R-:W-:Y:S02]  /*00a0*/  ULDC.64 UR4, c[0x0][0x198] ;  /* 0x0000660000047ab9 */ /* 0x000fe40000000a00 */
[----:B------:R-:W-:Y:S02]  /*00b0*/  UIADD3 UR6, UP0, UR4, 0xf0, URZ ;  /* 0x000000f004067890 */ /* 0x000fe4000ff1e03f */
[----:B------:R-:W-:Y:S02]  /*00c0*/  UIADD3 UR4, UP1, UR4, 0x1f0, URZ ;  /* 0x000001f004047890 */ /* 0x000fe4000ff3e03f */
[----:B------:R-:W-:Y:S02]  /*00d0*/  UIADD3.X UR7, URZ, UR5, URZ, UP0, !UPT ;  /* 0x000000053f077290 */ /* 0x000fe400087fe43f */
[----:B------:R-:W-:-:S07]  /*00e0*/  UIADD3.X UR5, URZ, UR5, URZ, UP1, !UPT ;  /* 0x000000053f057290 */ /* 0x000fce0008ffe43f */
[----:B------:R0:W-:Y:S02]  /*00f0*/  UTMACCTL.PF [UR6] ;  /* 0x00000000060079b9 */ /* 0x0001e40008040000 */
[----:B------:R0:W-:Y:S02]  /*0100*/  UTMACCTL.PF [UR4] ;  /* 0x00000000040079b9 */ /* 0x0001e40008040000 */
[----:B0-----:R-:W-:Y:S01]  /*0110*/  NOP ;  /* 0x0000000000007918 */ /* 0x001fe20000000000 */
.L_x_1:
[----:B------:R-:W-:Y:S05]  /*0120*/  BSYNC B0 ;  /* 0x0000000000007941 */ /* 0x000fea0003800000 */
.L_x_0:
[----:B------:R-:W0:Y:S02]  /*0130*/  SHFL.IDX PT, R2, R0, RZ, 0x1f ;  /* 0x00001fff00027589 */ /* 0x000e2400000e0000 */
[----:B0-----:R-:W-:-:S13]  /*0140*/  ISETP.NE.AND P0, PT, R2, RZ, PT ;  /* 0x000000ff0200720c */ /* 0x001fda0003f05270 */
[----:B------:R-:W-:Y:S05]  /*0150*/  @P0 BRA `(.L_x_2) ;  /* 0x00000000008c0947 */ /* 0x000fea0003800000 */
[----:B------:R-:W-:Y:S01]  /*0160*/  ELECT P0, URZ, PT ;  /* 0x00000000003f782f */ /* 0x000fe20003800000 */
[----:B------:R-:W-:-:S12]  /*0170*/  BSSY B0, `(.L_x_2) ;  /* 0x0000021000007945 */ /* 0x000fd80003800000 */
[----:B------:R-:W-:Y:S05]  /*0180*/  @!P0 BRA `(.L_x_3) ;  /* 0x00000000007c8947 */ /* 0x000fea0003800000 */
[----:B------:R-:W0:Y:S01]  /*0190*/  S2UR UR8, SR_CgaCtaId ;  /* 0x00000000000879c3 */ /* 0x000e220000008800 */
[----:B------:R-:W-:Y:S01]  /*01a0*/  UMOV UR4, 0x400 ;  /* 0x0000040000047882 */ /* 0x000fe20000000000 */
[----:B------:R-:W-:Y:S01]  /*01b0*/  UMOV UR5, 0x1 ;  /* 0x0000000100057882 */ /* 0x000fe20000000000 */
[----:B------:R-:W-:Y:S02]  /*01c0*/  UMOV UR6, 0x100 ;  /* 0x0000010000067882 */ /* 0x000fe40000000000 */
[----:B------:R-:W-:-:S04]  /*01d0*/  UIADD3 UR6, -UR6, 0x100000, URZ ;  /* 0x0010000006067890 */ /* 0x000fc8000fffe13f */
[----:B------:R-:W-:Y:S02]  /*01e0*/  USHF.L.U32 UR7, UR6, 0xb, URZ ;  /* 0x0000000b06077899 */ /* 0x000fe4000800063f */
[----:B------:R-:W-:Y:S02]  /*01f0*/  USHF.L.U32 UR6, UR6, 0x1, URZ ;  /* 0x0000000106067899 */ /* 0x000fe4000800063f */
[----:B0-----:R-:W-:Y:S02]  /*0200*/  ULEA UR8, UR8, UR4, 0x18 ;  /* 0x0000000408087291 */ /* 0x001fe4000f8ec03f */
[----:B------:R-:W-:-:S04]  /*0210*/  UIADD3 UR4, -UR5, 0x100000, URZ ;  /* 0x0010000005047890 */ /* 0x000fc8000fffe13f */
[----:B------:R-:W-:Y:S02]  /*0220*/  USHF.L.U32 UR5, UR4, 0xb, URZ ;  /* 0x0000000b04057899 */ /* 0x000fe4000800063f */
[----:B------:R-:W-:Y:S01]  /*0230*/  USHF.L.U32 UR4, UR4, 0x1, URZ ;  /* 0x0000000104047899 */ /* 0x000fe2000800063f */
[----:B------:R-:W0:Y:S11]  /*0240*/  FENCE.VIEW.ASYNC.S ;  /* 0x00000000000073c6 */ /* 0x000e360000000000 */
[----:B0-----:R0:W1:Y:S01]  /*0250*/  SYNCS.EXCH.64 URZ, [UR8], UR4 ;  /* 0x00000004083f75b2 */ /* 0x0010620008000100 */
[----:B------:R0:W2:Y:S01]  /*0260*/  SYNCS.EXCH.64 URZ, [UR8+0x48], UR6 ;  /* 0x00004806083f75b2 */ /* 0x0000a20008000100 */
[----:B------:R0:W3:Y:S01]  /*0270*/  SYNCS.EXCH.64 URZ, [UR8+0x8], UR4 ;  /* 0x00000804083f75b2 */ /* 0x0000e20008000100 */
[----:B------:R0:W4:Y:S01]  /*0280*/  SYNCS.EXCH.64 URZ, [UR8+0x50], UR6 ;  /* 0x00005006083f75b2 */ /* 0x0001220008000100 */
[----:B------:R0:W0:Y:S01]  /*0290*/  SYNCS.EXCH.64 URZ, [UR8+0x10], UR4 ;  /* 0x00001004083f75b2 */ /* 0x0000220008000100 */
        /* <DEDUP_REMOVED lines=13> */
[----:B------:R-:W-:Y:S01]  /*0370*/  NOP ;  /* 0x0000000000007918 */ /* 0x000fe20000000000 */
.L_x_3:
[----:B0-----:R-:W-:Y:S05]  /*0380*/  BSYNC B0 ;  /* 0x0000000000007941 */ /* 0x001fea0003800000 */
.L_x_2:
[----:B------:R-:W0:Y:S01]  /*0390*/  SHFL.IDX PT, R0, R0, RZ, 0x1f ;  /* 0x00001fff00007589 */ /* 0x000e2200000e0000 */
[----:B------:R-:W-:Y:S01]  /*03a0*/  ELECT P0, URZ, PT ;  /* 0x00000000003f782f */ /* 0x000fe20003800000 */
[----:B------:R-:W5:Y:S01]  /*03b0*/  LDC R2, c[0x0][0x65c] ;  /* 0x00019700ff027b82 */ /* 0x000f620000000800 */
[----:B------:R-:W-:Y:S01]  /*03c0*/  SHF.R.S32.HI R6, RZ, 0x1f, R5 ;  /* 0x0000001fff067819 */ /* 0x000fe20000011405 */
[----:B------:R-:W1:Y:S01]  /*03d0*/  S2R R3, SR_CTAID.Y ;  /* 0x0000000000037919 */ /* 0x000e620000002600 */
[----:B------:R-:W-:Y:S01]  /*03e0*/  UMOV UR4, 0x20 ;  /* 0x0000002000047882 */ /* 0x000fe20000000000 */
[----:B------:R-:W-:Y:S01]  /*03f0*/  ISETP.NE.AND P2, PT, R8, RZ, PT ;  /* 0x000000ff0800720c */ /* 0x000fe20003f45270 */
[----:B------:R-:W-:Y:S01]  /*0400*/  NOP ;  /* 0x0000000000007918 */ /* 0x000fe20000000000 */
[----:B------:R-:W2:Y:S01]  /*0410*/  S2R R4, SR_CTAID.X ;  /* 0x0000000000047919 */ /* 0x000ea20000002500 */
[----:B------:R-:W-:Y:S01]  /*0420*/  LEA.HI R6, R6, R5, RZ, 0x2 ;  /* 0x0000000506067211 */ /* 0x000fe200078f10ff */
[----:B------:R-:W-:Y:S01]  /*0430*/  NOP ;  /* 0x0000000000007918 */ /* 0x000fe20000000000 */
[----:B0-----:R-:W-:-:S02]  /*0440*/  ISETP.NE.OR P0, PT, R0, RZ, !P0 ;  /* 0x000000ff0000720c */ /* 0x001fc40004705670 */
[----:B-----5:R-:W-:-:S04]  /*0450*/  ISETP.NE.AND P3, PT, R2, 0x1, PT ;  /* 0x000000010200780c */ /* 0x020fc80003f65270 */
[----:B------:R-:W-:Y:S02]  /*0460*/  P2R R0, PR, RZ, 0x8 ;  /* 0x00000008ff007803 */ /* 0x000fe40000000000 */
[----:B------:R-:W-:-:S05]  /*0470*/  LOP3.LUT R0, R6, 0xfffffffc, RZ, 0xc0, !PT ;  /* 0xfffffffc06007812 */ /* 0x000fca00078ec0ff */
[----:B------:R-:W-:Y:S01]  /*0480*/  VOTEU.ALL UP0, P0 ;  /* 0x00000000003f7886 */ /* 0x000fe20000000000 */
[----:B------:R-:W-:Y:S01]  /*0490*/  IMAD.IADD R0, R5, 0x1, -R0 ;  /* 0x0000000105007824 */ /* 0x000fe200078e0a00 */
[----:B------:R-:W2:Y:S01]  /*04a0*/  @P3 LDC R17, c[0x0][0x10] ;  /* 0x00000400ff113b82 */ /* 0x000ea20000000800 */
[----:B------:R-:W-:Y:S01]  /*04b0*/  VOTEU.ALL UP1, P0 ;  /* 0x00000000003f7886 */ /* 0x000fe20000020000 */
[----:B-1----:R-:W-:Y:S01]  /*04c0*/  @P3 IMAD.MOV.U32 R6, RZ, RZ, R3 ;  /* 0x000000ffff063224 */ /* 0x002fe200078e0003 */
[----:B------:R-:W-:Y:S01]  /*04d0*/  @!UP0 UMOV UR6, 0x400 ;  /* 0x0000040000068882 */ /* 0x000fe20000000000 */
[----:B------:R-:W-:-:S04]  /*04e0*/  @!UP0 UIADD3 UR4, -UR4, 0x100000, URZ ;  /* 0x0010000004048890 */ /* 0x000fc8000fffe13f */
[----:B------:R-:W-:Y:S02]  /*04f0*/  @!UP0 USHF.L.U32 UR5, UR4, 0xb, URZ ;  /* 0x0000000b04058899 */ /* 0x000fe4000800063f */
[----:B------:R-:W-:Y:S01]  /*0500*/  @!UP0 USHF.L.U32 UR4, UR4, 0x1, URZ ;  /* 0x0000000104048899 */ /* 0x000fe2000800063f */
[----:B------:R-:W-:Y:S02]  /*0510*/  @P3 IMAD.MOV.U32 R7, RZ, RZ, RZ ;  /* 0x000000ffff073224 */ /* 0x000fe400078e00ff */
[----:B------:R-:W-:Y:S01]  /*0520*/  IMAD.MOV.U32 R5, RZ, RZ, RZ ;  /* 0x000000ffff057224 */ /* 0x000fe200078e00ff */
[----:B------:R-:W0:Y:S01]  /*0530*/  @!UP0 S2UR UR7, SR_CgaCtaId ;  /* 0x00000000000789c3 */ /* 0x000e220000008800 */
[----:B------:R-:W-:-:S07]  /*0540*/  @P3 IMAD.MOV.U32 R11, RZ, RZ, RZ ;  /* 0x000000ffff0b3224 */ /* 0x000fce00078e00ff */
[----:B------:R-:W1:Y:S01]  /*0550*/  @!P3 LDC R9, c[0x0][0xc] ;  /* 0x00000300ff09bb82 */ /* 0x000e620000000800 */
[----:B--2---:R-:W-:-:S04]  /*0560*/  @P3 IMAD.WIDE.U32 R16, R4, R17, R6 ;  /* 0x0000001104103225 */ /* 0x004fc800078e0006 */
[----:B------:R-:W-:Y:S01]  /*0570*/  @P3 IMAD.IADD R17, R17, 0x1, R11 ;  /* 0x0000000111113824 */ /* 0x000fe200078e020b */
[----:B0-----:R-:W-:Y:S01]  /*0580*/  @!UP0 ULEA UR6, UR7, UR6, 0x18 ;  /* 0x0000000607068291 */ /* 0x001fe2000f8ec03f */
[----:B------:R-:W-:Y:S01]  /*0590*/  VOTEU.ALL UP0, P0 ;  /* 0x00000000003f7886 */ /* 0x000fe20000000000 */
[----:B------:R-:W-:-:S04]  /*05a0*/  ISETP.NE.AND P0, PT, R0, 0x3, PT ;  /* 0x000000030000780c */ /* 0x000fc80003f05270 */
[----:B------:R-:W-:Y:S01]  /*05b0*/  ISETP.EQ.OR P0, PT, R0, RZ, !P0 ;  /* 0x000000ff0000720c */ /* 0x000fe20004702670 */
[----:B-1----:R-:W-:-:S03]  /*05c0*/  @!P3 IMAD.WIDE.U32 R6, R9, R3, R4 ;  /* 0x000000030906b225 */ /* 0x002fc600078e0004 */
[C---:B------:R-:W-:Y:S01]  /*05d0*/  ISETP.EQ.AND P0, PT, R8.reuse, RZ, P0 ;  /* 0x000000ff0800720c */ /* 0x040fe20000702270 */
[----:B------:R-:W-:Y:S01]  /*05e0*/  VIADD R8, R8, 0xffffffff ;  /* 0xffffffff08087836 */ /* 0x000fe20000000000 */
[----:B------:R-:W0:Y:S02]  /*05f0*/  FENCE.VIEW.ASYNC.S ;  /* 0x00000000000073c6 */ /* 0x000e240000000000 */
[----:B0-----:R0:W3:Y:S01]  /*0600*/  @!UP0 SYNCS.EXCH.64 URZ, [UR6+0xa0], UR4 ;  /* 0x0000a004063f85b2 */ /* 0x0010e20008000100 */
[----:B------:R-:W-:Y:S01]  /*0610*/  @!P3 IMAD.MOV.U32 R16, RZ, RZ, R6 ;  /* 0x000000ffff10b224 */ /* 0x000fe200078e0006 */
[----:B------:R-:W-:Y:S01]  /*0620*/  SEL R19, RZ, 0x1, !P0 ;  /* 0x00000001ff137807 */ /* 0x000fe20004000000 */
[----:B------:R-:W-:Y:S01]  /*0630*/  @!P3 IMAD.MOV.U32 R17, RZ, RZ, R7 ;  /* 0x000000ffff11b224 */ /* 0x000fe200078e0007 */
[----:B------:R-:W-:-:S04]  /*0640*/  ISETP.GE.U32.AND P1, PT, R8, 0x2, PT ;  /* 0x000000020800780c */ /* 0x000fc80003f26070 */
[----:B------:R-:W-:Y:S01]  /*0650*/  SEL R19, R19, 0x2, P1 ;  /* 0x0000000213137807 */ /* 0x000fe20000800000 */
[----:B------:R0:W3:Y:S01]  /*0660*/  @!UP1 SYNCS.EXCH.64 URZ, [UR6+0xa8], UR4 ;  /* 0x0000a804063f95b2 */ /* 0x0000e20008000100 */
[----:B------:R-:W-:Y:S01]  /*0670*/  NOP ;  /* 0x0000000000007918 */ /* 0x000fe20000000000 */
[----:B---34-:R-:W-:Y:S06]  /*0680*/  BAR.SYNC.DEFER_BLOCKING 0x0 ;  /* 0x0000000000007b1d */ /* 0x018fec0000010000 */
[----:B------:R-:W-:Y:S05]  /*0690*/  @!P2 BRA `(.L_x_4) ;  /* 0x000000380084a947 */ /* 0x000fea0003800000 */
[----:B------:R-:W-:-:S13]  /*06a0*/  ISETP.GT.U32.AND P0, PT, R8, 0x1, PT ;  /* 0x000000010800780c */ /* 0x000fda0003f04070 */
[----:B0-----:R-:W-:Y:S05]  /*06b0*/  @P0 EXIT ;  /* 0x000000000000094d */ /* 0x001fea0003800000 */
[----:B------:R-:W-:Y:S01]  /*06c0*/  ULDC.64 UR4, c[0x0][0x650] ;  /* 0x0001940000047ab9 */ /* 0x000fe20000000a00 */
[----:B------:R-:W-:Y:S01]  /*06d0*/  PRMT R0, RZ, 0x7610, R0 ;  /* 0x00007610ff007816 */ /* 0x000fe20000000000 */
[----:B------:R-:W-:Y:S01]  /*06e0*/  IMAD.MOV.U32 R58, RZ, RZ, -0x1 ;  /* 0xffffffffff3a7424 */ /* 0x000fe200078e00ff */
[----:B------:R-:W-:Y:S01]  /*06f0*/  ISETP.GE.U32.AND P0, PT, R16, UR4, PT ;  /* 0x0000000410007c0c */ /* 0x000fe2000bf06070 */
[----:B------:R-:W-:Y:S02]  /*0700*/  IMAD.MOV.U32 R59, RZ, RZ, -0x1 ;  /* 0xffffffffff3b7424 */ /* 0x000fe400078e00ff */
[----:B------:R-:W-:Y:S01]  /*0710*/  IMAD.MOV.U32 R57, RZ, RZ, -0x1 ;  /* 0xffffffffff397424 */ /* 0x000fe200078e00ff */
[----:B------:R-:W-:-:S13]  /*0720*/  ISETP.GE.U32.AND.EX P0, PT, R17, UR5, PT, P0 ;  /* 0x0000000511007c0c */ /* 0x000fda000bf06100 */
[----:B------:R-:W-:Y:S05]  /*0730*/  @P0 BRA `(.L_x_5) ;  /* 0x0000000400540947 */ /* 0x000fea0003800000 */
[----:B------:R-:W0:Y:S01]  /*0740*/  LDC.64 R14, c[0x0][0x628] ;  /* 0x00018a00ff0e7b82 */ /* 0x000e220000000a00 */
[----:B------:R-:W-:Y:S02]  /*0750*/  IMAD.MOV.U32 R6, RZ, RZ, R16 ;  /* 0x000000ffff067224 */ /* 0x000fe400078e0010 */
[----:B------:R-:W-:-:S05]  /*0760*/  IMAD.MOV.U32 R7, RZ, RZ, R17 ;  /* 0x000000ffff077224 */ /* 0x000fca00078e0011 */
[----:B------:R-:W1:Y:S08]  /*0770*/  LDC R0, c[0x0][0x630] ;  /* 0x00018c00ff007b82 */ /* 0x000e700000000800 */
[----:B------:R-:W2:Y:S01]  /*0780*/  LDC.64 R20, c[0x0][0x620] ;  /* 0x00018800ff147b82 */ /* 0x000ea20000000a00 */
[----:B0-----:R-:W-:-:S04]  /*0790*/  ISETP.NE.U32.AND P0, PT, R14, RZ, PT ;  /* 0x000000ff0e00720c */ /* 0x001fc80003f05070 */
[----:B------:R-:W-:-:S13]  /*07a0*/  ISETP.NE.AND.EX P0, PT, R15, RZ, PT, P0 ;  /* 0x000000ff0f00720c */ /* 0x000fda0003f05300 */
[----:B-12---:R-:W-:Y:S05]  /*07b0*/  @!P0 BRA `(.L_x_6) ;  /* 0x0000000000288947 */ /* 0x006fea0003800000 */
[----:B------:R-:W0:Y:S02]  /*07c0*/  LDC R11, c[0x0][0x634] ;  /* 0x00018d00ff0b7b82 */ /* 0x000e240000000800 */
[----:B0-----:R-:W-:-:S05]  /*07d0*/  IADD3 R11, P0, R16, R11, RZ ;  /* 0x0000000b100b7210 */ /* 0x001fca0007f1e0ff */
[----:B------:R-:W-:-:S04]  /*07e0*/  IMAD.X R13, RZ, RZ, R17, P0 ;  /* 0x000000ffff0d7224 */ /* 0x000fc800000e0611 */
[----:B------:R-:W-:-:S04]  /*07f0*/  IMAD.WIDE.U32 R6, R13, R14, RZ ;  /* 0x0000000e0d067225 */ /* 0x000fc800078e00ff */
[----:B------:R-:W-:-:S04]  /*0800*/  IMAD.WIDE.U32 R8, P0, R11, R15, R6 ;  /* 0x0000000f0b087225 */ /* 0x000fc80007800006 */
[----:B------:R-:W-:-:S04]  /*0810*/  IMAD.WIDE.U32 R6, R11, R14, RZ ;  /* 0x0000000e0b067225 */ /* 0x000fc800078e00ff */
[----:B------:R-:W-:Y:S01]  /*0820*/  IMAD.X R11, RZ, RZ, RZ, P0 ;  /* 0x000000ffff0b7224 */ /* 0x000fe200000e06ff */
[----:B------:R-:W-:Y:S01]  /*0830*/  IADD3 RZ, P0, R7, R8, RZ ;  /* 0x0000000807ff7210 */ /* 0x000fe20007f1e0ff */
[----:B------:R-:W-:-:S04]  /*0840*/  IMAD.MOV.U32 R10, RZ, RZ, R9 ;  /* 0x000000ffff0a7224 */ /* 0x000fc800078e0009 */
[----:B------:R-:W-:-:S08]  /*0850*/  IMAD.WIDE.U32.X R6, R13, R15, R10, P0 ;  /* 0x0000000f0d067225 */ /* 0x000fd000000e040a */
.L_x_6:
[-CC-:B------:R-:W-:Y:S01]  /*0860*/  SHF.R.U64 R57, R6, R0.reuse, R7.reuse ;  /* 0x0000000006397219 */ /* 0x180fe20000001207 */
[----:B------:R-:W0:Y:S01]  /*0870*/  LDC R10, c[0x0][0x618] ;  /* 0x00018600ff0a7b82 */ /* 0x000e220000000800 */
[----:B------:R-:W-:Y:S01]  /*0880*/  SHF.R.U32.HI R5, RZ, R0, R7 ;  /* 0x00000000ff057219 */ /* 0x000fe20000011607 */
[----:B------:R-:W-:Y:S01]  /*0890*/  ULDC UR4, c[0x0][0x150] ;  /* 0x0000540000047ab9 */ /* 0x000fe20000000800 */
[----:B------:R-:W-:Y:S02]  /*08a0*/  IADD3 R9, P0, RZ, -R57, RZ ;  /* 0x80000039ff097210 */ /* 0x000fe40007f1e0ff */
[----:B------:R-:W-:-:S03]  /*08b0*/  I2FP.F32.U32 R0, R4 ;  /* 0x0000000400007245 */ /* 0x000fc60000201000 */
[----:B------:R-:W1:Y:S01]  /*08c0*/  LDC.64 R28, c[0x0][0x640] ;  /* 0x00019000ff1c7b82 */ /* 0x000e620000000a00 */
[----:B------:R-:W-:Y:S02]  /*08d0*/  IMAD.X R11, RZ, RZ, ~R5, P0 ;  /* 0x000000ffff0b7224 */ /* 0x000fe400000e0e05 */
[----:B------:R-:W-:Y:S01]  /*08e0*/  FMUL R0, R0, UR4 ;  /* 0x0000000400007c20 */ /* 0x000fe20008400000 */
[----:B------:R-:W-:Y:S01]  /*08f0*/  IMAD.WIDE.U32 R6, R9, R20, R16 ;  /* 0x0000001409067225 */ /* 0x000fe200078e0010 */
[----:B------:R-:W-:-:S03]  /*0900*/  ULDC UR4, c[0x0][0x154] ;  /* 0x0000550000047ab9 */ /* 0x000fc60000000800 */
[----:B------:R-:W-:Y:S01]  /*0910*/  IMAD R8, R11, R20, RZ ;  /* 0x000000140b087224 */ /* 0x000fe200078e02ff */
[----:B------:R-:W2:Y:S01]  /*0920*/  LDC R5, c[0x0][0x144] ;  /* 0x00005100ff057b82 */ /* 0x000ea20000000800 */
[----:B------:R-:W3:Y:S02]  /*0930*/  F2I.U32.TRUNC.NTZ R0, R0 ;  /* 0x0000000000007305 */ /* 0x000ee4000020f000 */
[----:B------:R-:W-:-:S04]  /*0940*/  IMAD R9, R9, R21, R8 ;  /* 0x0000001509097224 */ /* 0x000fc800078e0208 */
[----:B------:R-:W-:Y:S01]  /*0950*/  IMAD.IADD R7, R7, 0x1, R9 ;  /* 0x0000000107077824 */ /* 0x000fe200078e0209 */
[----:B------:R-:W4:Y:S01]  /*0960*/  LDC R12, c[0x0][0x608] ;  /* 0x00018200ff0c7b82 */ /* 0x000f220000000800 */
[----:B------:R-:W-:-:S03]  /*0970*/  IMAD.MOV.U32 R9, RZ, RZ, -0x1 ;  /* 0xffffffffff097424 */ /* 0x000fc600078e00ff */
[-CC-:B0-----:R-:W-:Y:S02]  /*0980*/  SHF.R.U64 R20, R6, R10.reuse, R7.reuse ;  /* 0x0000000a06147219 */ /* 0x181fe40000001207 */
[----:B------:R-:W-:Y:S02]  /*0990*/  I2FP.F32.U32 R6, R3 ;  /* 0x0000000300067245 */ /* 0x000fe40000201000 */
[----:B------:R-:W0:Y:S01]  /*09a0*/  LDC R26, c[0x0][0x658] ;  /* 0x00019600ff1a7b82 */ /* 0x000e220000000800 */
[----:B-1----:R-:W-:Y:S01]  /*09b0*/  ISETP.NE.U32.AND P0, PT, R28, RZ, PT ;  /* 0x000000ff1c00720c */ /* 0x002fe20003f05070 */
[----:B---3--:R-:W-:Y:S01]  /*09c0*/  IMAD.MOV R8, RZ, RZ, -R0 ;  /* 0x000000ffff087224 */ /* 0x008fe200078e0a00 */
[----:B------:R-:W-:Y:S01]  /*09d0*/  SHF.R.U32.HI R7, RZ, R10, R7 ;  /* 0x0000000aff077219 */ /* 0x000fe20000011607 */
[----:B------:R-:W-:Y:S01]  /*09e0*/  FMUL R6, R6, UR4 ;  /* 0x0000000406067c20 */ /* 0x000fe20008400000 */
[----:B------:R-:W-:-:S03]  /*09f0*/  ISETP.NE.AND.EX P0, PT, R29, RZ, PT, P0 ;  /* 0x000000ff1d00720c */ /* 0x000fc60003f05300 */
[----:B------:R-:W1:Y:S01]  /*0a00*/  LDC R14, c[0x0][0x148] ;  /* 0x00005200ff0e7b82 */ /* 0x000e620000000800 */
[----:B--2---:R-:W-:-:S07]  /*0a10*/  IMAD R0, R5, R8, R4 ;  /* 0x0000000805007224 */ /* 0x004fce00078e0204 */
[----:B------:R-:W2:Y:S01]  /*0a20*/  LDC R24, c[0x0][0x600] ;  /* 0x00018000ff187b82 */ /* 0x000ea20000000800 */
[-CC-:B----4-:R-:W-:Y:S02]  /*0a30*/  SHF.R.U64 R30, R20, R12.reuse, R7.reuse ;  /* 0x0000000c141e7219 */ /* 0x190fe40000001207 */
[----:B------:R-:W-:Y:S01]  /*0a40*/  SHF.R.U32.HI R5, RZ, R12, R7 ;  /* 0x0000000cff057219 */ /* 0x000fe20000011607 */
[----:B------:R-:W-:Y:S01]  /*0a50*/  IMAD.MOV.U32 R7, RZ, RZ, 0x1 ;  /* 0x00000001ff077424 */ /* 0x000fe200078e00ff */
[----:B------:R3:W4:Y:S03]  /*0a60*/  F2I.U32.TRUNC.NTZ R12, R6 ;  /* 0x00000006000c7305 */ /* 0x000726000020f000 */
[----:B------:R-:W1:Y:S01]  /*0a70*/  LDC R15, c[0x0][0x648] ;  /* 0x00019200ff0f7b82 */ /* 0x000e620000000800 */
[-C--:B0-----:R-:W-:Y:S02]  /*0a80*/  SHF.L.U32 R4, R9, R26.reuse, RZ ;  /* 0x0000001a09047219 */ /* 0x081fe400000006ff */
[----:B------:R-:W-:-:S02]  /*0a90*/  SHF.R.U64 R32, R30, R26, R5 ;  /* 0x0000001a1e207219 */ /* 0x000fc40000001205 */
[----:B------:R-:W-:Y:S02]  /*0aa0*/  LOP3.LUT R11, RZ, R4, RZ, 0x33, !PT ;  /* 0x00000004ff0b7212 */ /* 0x000fe400078e33ff */
[-C--:B------:R-:W-:Y:S01]  /*0ab0*/  SHF.R.U32.HI R5, RZ, R26.reuse, R5 ;  /* 0x0000001aff057219 */ /* 0x080fe20000011605 */
[----:B------:R-:W0:Y:S01]  /*0ac0*/  LDC R21, c[0x0][0x638] ;  /* 0x00018e00ff157b82 */ /* 0x000e220000000800 */
[----:B------:R-:W-:Y:S01]  /*0ad0*/  SHF.L.U32 R10, R7, R26, RZ ;  /* 0x0000001a070a7219 */ /* 0x000fe200000006ff */
[----:B------:R-:W-:-:S06]  /*0ae0*/  IMAD.MOV.U32 R4, RZ, RZ, R32 ;  /* 0x000000ffff047224 */ /* 0x000fcc00078e0020 */
[----:B------:R-:W0:Y:S01]  /*0af0*/  LDC R58, c[0x0][0x610] ;  /* 0x00018400ff3a7b82 */ /* 0x000e220000000800 */
[----:B---34-:R-:W-:Y:S05]  /*0b00*/  @!P0 BRA `(.L_x_7) ;  /* 0x0000000000288947 */ /* 0x018fea0003800000 */
[----:B------:R-:W3:Y:S02]  /*0b10*/  LDC R9, c[0x0][0x64c] ;  /* 0x00019300ff097b82 */ /* 0x000ee40000000800 */
[----:B---3--:R-:W-:-:S05]  /*0b20*/  IADD3 R9, P0, R32, R9, RZ ;  /* 0x0000000920097210 */ /* 0x008fca0007f1e0ff */
        /* <DEDUP_REMOVED lines=8> */
.L_x_7:
[----:B-1----:R-:W-:Y:S01]  /*0bb0*/  SHF.R.U64 R4, R4, R15, R5 ;  /* 0x0000000f04047219 */ /* 0x002fe20000001205 */
[----:B--2---:R-:W-:Y:S01]  /*0bc0*/  VIADD R5, R24, 0xffffffff ;  /* 0xffffffff18057836 */ /* 0x004fe20000000000 */
[----:B------:R-:W-:Y:S01]  /*0bd0*/  LOP3.LUT R11, R30, R11, RZ, 0xc0, !PT ;  /* 0x0000000b1e0b7212 */ /* 0x000fe200078ec0ff */
[----:B------:R-:W-:Y:S02]  /*0be0*/  IMAD.MOV R12, RZ, RZ, -R12 ;  /* 0x000000ffff0c7224 */ /* 0x000fe400078e0a0c */
[----:B------:R-:W-:Y:S01]  /*0bf0*/  IMAD.MOV R6, RZ, RZ, -R4 ;  /* 0x000000ffff067224 */ /* 0x000fe200078e0a04 */
[----:B------:R-:W-:Y:S01]  /*0c00*/  LOP3.LUT R5, R20, R5, RZ, 0xc0, !PT ;  /* 0x0000000514057212 */ /* 0x000fe200078ec0ff */
[----:B------:R-:W-:Y:S02]  /*0c10*/  @P3 IMAD R0, R14, R12, R3 ;  /* 0x0000000c0e003224 */ /* 0x000fe400078e0203 */
[----:B------:R-:W-:Y:S02]  /*0c20*/  IMAD R11, R10, R4, R11 ;  /* 0x000000040a0b7224 */ /* 0x000fe400078e020b */
[----:B0-----:R-:W-:-:S02]  /*0c30*/  IMAD R3, R6, R21, R32 ;  /* 0x0000001506037224 */ /* 0x001fc400078e0220 */
[----:B------:R-:W-:Y:S02]  /*0c40*/  IMAD R58, R11, R58, R0 ;  /* 0x0000003a0b3a7224 */ /* 0x000fe400078e0200 */
[----:B------:R-:W-:Y:S02]  /*0c50*/  IMAD R3, R3, R24, R5 ;  /* 0x0000001803037224 */ /* 0x000fe400078e0205 */
[----:B------:R-:W-:-:S03]  /*0c60*/  IMAD.MOV.U32 R0, RZ, RZ, 0x1 ;  /* 0x00000001ff007424 */ /* 0x000fc600078e00ff */
[----:B------:R-:W-:Y:S02]  /*0c70*/  SEL R59, R3, R58, !P3 ;  /* 0x0000003a033b7207 */ /* 0x000fe40005800000 */
[----:B------:R-:W-:-:S07]  /*0c80*/  SEL R58, R58, R3, !P3 ;  /* 0x000000033a3a7207 */ /* 0x000fce0005800000 */
.L_x_5:
[----:B------:R-:W-:-:S08]  /*0c90*/  NOP ;  /* 0x0000000000007918 */ /* 0x000fd00000000000 */
[----:B------:R-:W0:Y:S02]  /*0ca0*/  USETMAXREG.TRY_ALLOC.CTAPOOL UP0, 0xe8 ;  /* 0x000000e8000079c8 */ /* 0x000e240008000600 */
[----:B0-----:R-:W-:-:S13]  /*0cb0*/  PLOP3.LUT P0, PT, PT, PT, UP0, 0x80, 0x0 ;  /* 0x000000000000781c */ /* 0x001fda0003f0f008 */
[----:B------:R-:W-:Y:S05]  /*0cc0*/  @!P0 BRA `(.L_x_5) ;  /* 0xfffffffc00f08947 */ /* 0x000fea000383ffff */
[----:B------:R-:W-:Y:S01]  /*0cd0*/  ULDC.64 UR4, c[0x0][0x598] ;  /* 0x0001660000047ab9 */ /* 0x000fe20000000a00 */
[----:B------:R-:W-:Y:S01]  /*0ce0*/  ULDC.64 UR36, c[0x0][0x208] ;  /* 0x0000820000247ab9 */ /* 0x000fe20000000a00 */
[----:B------:R-:W-:-:S04]  /*0cf0*/  ISETP.NE.U32.AND P0, PT, RZ, UR4, PT ;  /* 0x00000004ff007c0c */ /* 0x000fc8000bf05070 */
[----:B------:R-:W-:-:S13]  /*0d00*/  ISETP.NE.AND.EX P0, PT, RZ, UR5, PT, P0 ;  /* 0x00000005ff007c0c */ /* 0x000fda000bf05300 */
[----:B------:R-:W-:Y:S05]  /*0d10*/  @!P0 BRA `(.L_x_8) ;  /* 0x00000000001c8947 */ /* 0x000fea0003800000 */
[----:B------:R-:W0:Y:S02]  /*0d20*/  LDC.64 R4, c[0x0][0x598] ;  /* 0x00016600ff047b82 */ /* 0x000e240000000a00 */
[----:B0-----:R-:W2:Y:S02]  /*0d30*/  LDG.E.64 R4, desc[UR36][R4.64] ;  /* 0x0000002404047981 */ /* 0x001ea4000c1e1b00 */
[----:B--2---:R-:W-:-:S04]  /*0d40*/  ISETP.NE.U32.AND P0, PT, R4, RZ, PT ;  /* 0x000000ff0400720c */ /* 0x004fc80003f05070 */
[----:B------:R-:W-:-:S13]  /*0d50*/  ISETP.NE.AND.EX P0, PT, R5, RZ, PT, P0 ;  /* 0x000000ff0500720c */ /* 0x000fda0003f05300 */
[----:B------:R-:W-:Y:S05]  /*0d60*/  @!P0 BRA `(.L_x_8) ;  /* 0x0000000000088947 */ /* 0x000fea0003800000 */
[----:B------:R0:W5:Y:S01]  /*0d70*/  LD.E R23, desc[UR36][R4.64] ;  /* 0x0000002404177980 */ /* 0x000162000c101900 */
[----:B------:R-:W-:Y:S05]  /*0d80*/  BRA `(.L_x_9) ;  /* 0x0000000000247947 */ /* 0x000fea0003800000 */
.L_x_8:
[----:B------:R-:W-:Y:S02]  /*0d90*/  ULDC.64 UR4, c[0x0][0x588] ;  /* 0x0001620000047ab9 */ /* 0x000fe40000000a00 */
[----:B------:R-:W-:-:S04]  /*0da0*/  ISETP.NE.U32.AND P0, PT, RZ, UR4, PT ;  /* 0x00000004ff007c0c */ /* 0x000fc8000bf05070 */
[----:B------:R-:W-:-:S13]  /*0db0*/  ISETP.NE.AND.EX P0, PT, RZ, UR5, PT, P0 ;  /* 0x00000005ff007c0c */ /* 0x000fda000bf05300 */
[----:B------:R-:W-:Y:S05]  /*0dc0*/  @!P0 BRA `(.L_x_10) ;  /* 0x00000000000c8947 */ /* 0x000fea0003800000 */
[----:B------:R-:W0:Y:S02]  /*0dd0*/  LDC.64 R4, c[0x0][0x588] ;  /* 0x00016200ff047b82 */ /* 0x000e240000000a00 */
[----:B0-----:R1:W5:Y:S01]  /*0de0*/  LDG.E R23, desc[UR36][R4.64] ;  /* 0x0000002404177981 */ /* 0x001362000c1e1900 */
[----:B------:R-:W-:Y:S05]  /*0df0*/  BRA `(.L_x_9) ;  /* 0x0000000000087947 */ /* 0x000fea0003800000 */
.L_x_10:
[----:B------:R-:W-:Y:S02]  /*0e00*/  ULDC UR4, c[0x0][0x580] ;  /* 0x0001600000047ab9 */ /* 0x000fe40000000800 */
[----:B------:R-:W-:-:S07]  /*0e10*/  IMAD.U32 R23, RZ, RZ, UR4 ;  /* 0x00000004ff177e24 */ /* 0x000fce000f8e00ff */
.L_x_9:
[----:B------:R-:W-:Y:S02]  /*0e20*/  ULDC.64 UR4, c[0x0][0x5a0] ;  /* 0x0001680000047ab9 */ /* 0x000fe40000000a00 */
[----:B------:R-:W-:-:S04]  /*0e30*/  ISETP.NE.U32.AND P0, PT, RZ, UR4, PT ;  /* 0x00000004ff007c0c */ /* 0x000fc8000bf05070 */
[----:B------:R-:W-:-:S13]  /*0e40*/  ISETP.NE.AND.EX P0, PT, RZ, UR5, PT, P0 ;  /* 0x00000005ff007c0c */ /* 0x000fda000bf05300 */
[----:B------:R-:W-:Y:S05]  /*0e50*/  @!P0 BRA `(.L_x_11) ;  /* 0x00000000001c8947 */ /* 0x000fea0003800000 */
[----:B01----:R-:W0:Y:S02]  /*0e60*/  LDC.64 R4, c[0x0][0x5a0] ;  /* 0x00016800ff047b82 */ /* 0x003e240000000a00 */
[----:B0-----:R-:W2:Y:S02]  /*0e70*/  LDG.E.64 R4, desc[UR36][R4.64] ;  /* 0x0000002404047981 */ /* 0x001ea4000c1e1b00 */
[----:B--2---:R-:W-:-:S04]  /*0e80*/  ISETP.NE.U32.AND P0, PT, R4, RZ, PT ;  /* 0x000000ff0400720c */ /* 0x004fc80003f05070 */
[----:B------:R-:W-:-:S13]  /*0e90*/  ISETP.NE.AND.EX P0, PT, R5, RZ, PT, P0 ;  /* 0x000000ff0500720c */ /* 0x000fda0003f05300 */
[----:B------:R-:W-:Y:S05]  /*0ea0*/  @!P0 BRA `(.L_x_11) ;  /* 0x0000000000088947 */ /* 0x000fea0003800000 */
[----:B------:R0:W5:Y:S01]  /*0eb0*/  LD.E R56, desc[UR36][R4.64] ;  /* 0x0000002404387980 */ /* 0x000162000c101900 */
[----:B------:R-:W-:Y:S05]  /*0ec0*/  BRA `(.L_x_12) ;  /* 0x0000000000247947 */ /* 0x000fea0003800000 */
.L_x_11:
[----:B------:R-:W-:Y:S02]  /*0ed0*/  ULDC.64 UR4, c[0x0][0x590] ;  /* 0x0001640000047ab9 */ /* 0x000fe40000000a00 */
[----:B------:R-:W-:-:S04]  /*0ee0*/  ISETP.NE.U32.AND P0, PT, RZ, UR4, PT ;  /* 0x00000004ff007c0c */ /* 0x000fc8000bf05070 */
[----:B------:R-:W-:-:S13]  /*0ef0*/  ISETP.NE.AND.EX P0, PT, RZ, UR5, PT, P0 ;  /* 0x00000005ff007c0c */ /* 0x000fda000bf05300 */
[----:B------:R-:W-:Y:S05]  /*0f00*/  @!P0 BRA `(.L_x_13) ;  /* 0x00000000000c8947 */ /* 0x000fea0003800000 */
[----:B01----:R-:W0:Y:S02]  /*0f10*/  LDC.64 R4, c[0x0][0x590] ;  /* 0x00016400ff047b82 */ /* 0x003e240000000a00 */
[----:B0-----:R1:W5:Y:S01]  /*0f20*/  LDG.E R56, desc[UR36][R4.64] ;  /* 0x0000002404387981 */ /* 0x001362000c1e1900 */
[----:B------:R-:W-:Y:S05]  /*0f30*/  BRA `(.L_x_12) ;  /* 0x0000000000087947 */ /* 0x000fea0003800000 */
.L_x_13:
[----:B------:R-:W-:Y:S02]  /*0f40*/  ULDC UR4, c[0x0][0x584] ;  /* 0x0001610000047ab9 */ /* 0x000fe40000000800 */
[----:B------:R-:W-:-:S07]  /*0f50*/  IMAD.U32 R56, RZ, RZ, UR4 ;  /* 0x00000004ff387e24 */ /* 0x000fce000f8e00ff */
.L_x_12:
[----:B------:R-:W-:-:S13]  /*0f60*/  LOP3.LUT P0, RZ, R0, 0xff, RZ, 0xc0, !PT ;  /* 0x000000ff00ff7812 */ /* 0x000fda000780c0ff */
[----:B------:R-:W-:Y:S05]  /*0f70*/  @!P0 EXIT ;  /* 0x000000000000894d */ /* 0x000fea0003800000 */
[----:B------:R-:W-:Y:S01]  /*0f80*/  ULDC UR4, c[0x0][0x28c] ;  /* 0x0000a30000047ab9 */ /* 0x000fe20000000800 */
[----:B------:R-:W-:Y:S01]  /*0f90*/  LOP3.LUT R62, R19, 0x1, RZ, 0xfc, !PT ;  /* 0x00000001133e7812 */ /* 0x000fe200078efcff */
[----:B------:R-:W-:Y:S01]  /*0fa0*/  UIADD3 UR4, UR4, 0x1f, URZ ;  /* 0x0000001f04047890 */ /* 0x000fe2000fffe03f */
[----:B------:R-:W-:Y:S01]  /*0fb0*/  UMOV UR38, URZ ;  /* 0x0000003f00267c82 */ /* 0x000fe20008000000 */
[----:B------:R-:W-:Y:S02]  /*0fc0*/  UMOV UR39, URZ ;  /* 0x0000003f00277c82 */ /* 0x000fe40008000000 */
[----:B------:R-:W-:-:S04]  /*0fd0*/  USHF.R.S32.HI UR5, URZ, 0x1f, UR4 ;  /* 0x0000001f3f057899 */ /* 0x000fc80008011404 */
[----:B------:R-:W-:-:S04]  /*0fe0*/  ULEA.HI UR5, UR5, UR4, URZ, 0x5 ;  /* 0x0000000405057291 */ /* 0x000fc8000f8f283f */
[----:B------:R-:W-:-:S12]  /*0ff0*/  USHF.R.S32.HI UR40, URZ, 0x5, UR5 ;  /* 0x000000053f287899 */ /* 0x000fd80008011405 */
.L_x_95:
[----:B------:R-:W-:Y:S01]  /*1000*/  LOP3.LUT R0, R18, 0x80, RZ, 0xc0, !PT ;  /* 0x0000008012007812 */ /* 0x000fe200078ec0ff */
[----:B------:R-:W2:Y:S01]  /*1010*/  S2UR UR7, SR_CgaCtaId ;  /* 0x00000000000779c3 */ /* 0x000ea20000008800 */
[----:B------:R-:W-:Y:S02]  /*1020*/  UMOV UR6, 0x400 ;  /* 0x0000040000067882 */ /* 0x000fe40000000000 */
[----:B------:R-:W-:-:S06]  /*1030*/  SHF.R.U32.HI R0, RZ, 0x7, R0 ;  /* 0x00000007ff007819 */ /* 0x000fcc0000011600 */
[----:B---3--:R-:W3:Y:S01]  /*1040*/  SHFL.IDX PT, R0, R0, RZ, 0x1f ;  /* 0x00001fff00007589 */ /* 0x008ee200000e0000 */
[----:B--2---:R-:W-:Y:S01]  /*1050*/  ULEA UR42, UR7, UR6, 0x18 ;  /* 0x00000006072a7291 */ /* 0x004fe2000f8ec03f */
[----:B---3--:R-:W-:-:S13]  /*1060*/  R2UR UR4, R0 ;  /* 0x00000000000472ca */ /* 0x008fda00000e0000 */
[----:B------:R-:W-:-:S04]  /*1070*/  ULEA.HI UR5, UR4, UR4, URZ, 0x1 ;  /* 0x0000000404057291 */ /* 0x000fc8000f8f083f */
[----:B------:R-:W-:-:S04]  /*1080*/  ULOP3.LUT UR5, UR5, 0x7fffe, URZ, 0xc0, !UPT ;  /* 0x0007fffe05057892 */ /* 0x000fc8000f8ec03f */
[----:B------:R-:W-:-:S03]  /*1090*/  UIADD3 UR5, UR4, -UR5, URZ ;  /* 0x8000000504057290 */ /* 0x000fc6000fffe03f */
[----:B------:R-:W-:Y:S01]  /*10a0*/  ULDC UR4, c[0x0][0x28c] ;  /* 0x0000a30000047ab9 */ /* 0x000fe20000000800 */
[----:B------:R-:W-:Y:S01]  /*10b0*/  ULEA UR5, UR5, UR42, 0xd ;  /* 0x0000002a05057291 */ /* 0x000fe2000f8e683f */
[----:B------:R-:W-:-:S03]  /*10c0*/  ISETP.LT.AND P0, PT, RZ, UR4, PT ;  /* 0x00000004ff007c0c */ /* 0x000fc6000bf01270 */
[----:B------:R-:W-:-:S04]  /*10d0*/  UIADD3 UR5, UR5, 0x180, URZ ;  /* 0x0000018005057890 */ /* 0x000fc8000fffe03f */
[----:B------:R-:W-:-:S04]  /*10e0*/  USHF.R.U32.HI UR5, URZ, 0x4, UR5 ;  /* 0x000000043f057899 */ /* 0x000fc80008011605 */
[----:B------:R-:W-:Y:S02]  /*10f0*/  ULOP3.LUT UR41, UR5, 0x3fff, URZ, 0xc0, !UPT ;  /* 0x00003fff05297892 */ /* 0x000fe4000f8ec03f */
[----:B01--4-:R-:W-:Y:S10]  /*1100*/  @P0 BRA `(.L_x_14) ;  /* 0x0000000000400947 */ /* 0x013ff40003800000 */
[----:B------:R-:W-:Y:S01]  /*1110*/  MOV R0, 0x0 ;  /* 0x0000000000007802 */ /* 0x000fe20000000f00 */
[----:B------:R-:W-:Y:S01]  /*1120*/  ULDC.64 UR4, c[0x4][0x68] ;  /* 0x01001a0000047ab9 */ /* 0x000fe20000000a00 */
[----:B------:R-:W-:Y:S01]  /*1130*/  ULDC.64 UR6, c[0x4][0x8] ;  /* 0x0100020000067ab9 */ /* 0x000fe20000000a00 */
[----:B01----:R-:W-:Y:S01]  /*1140*/  IMAD.U32 R4, RZ, RZ, UR4 ;  /* 0x00000004ff047e24 */ /* 0x003fe2000f8e00ff */
[----:B------:R0:W1:Y:S01]  /*1150*/  LDC.64 R14, c[0x4][R0] ;  /* 0x01000000000e7b82 */ /* 0x0000620000000a00 */
[----:B------:R-:W-:Y:S01]  /*1160*/  IMAD.U32 R5, RZ, RZ, UR5 ;  /* 0x00000005ff057e24 */ /* 0x000fe2000f8e00ff */
[----:B------:R-:W-:Y:S01]  /*1170*/  ULDC.64 UR4, c[0x4][0x70] ;  /* 0x01001c0000047ab9 */ /* 0x000fe20000000a00 */
[----:B------:R-:W-:Y:S02]  /*1180*/  IMAD.U32 R10, RZ, RZ, UR6 ;  /* 0x00000006ff0a7e24 */ /* 0x000fe4000f8e00ff */
[----:B------:R-:W-:Y:S02]  /*1190*/  IMAD.U32 R6, RZ, RZ, UR4 ;  /* 0x00000004ff067e24 */ /* 0x000fe4000f8e00ff */
[----:B------:R-:W-:-:S02]  /*11a0*/  IMAD.U32 R7, RZ, RZ, UR5 ;  /* 0x00000005ff077e24 */ /* 0x000fc4000f8e00ff */
[----:B------:R-:W-:Y:S02]  /*11b0*/  IMAD.U32 R11, RZ, RZ, UR7 ;  /* 0x00000007ff0b7e24 */ /* 0x000fe4000f8e00ff */
[----:B------:R-:W-:Y:S02]  /*11c0*/  IMAD.MOV.U32 R8, RZ, RZ, 0x1e1 ;  /* 0x000001e1ff087424 */ /* 0x000fe400078e00ff */
[----:B------:R-:W-:Y:S02]  /*11d0*/  IMAD.MOV.U32 R12, RZ, RZ, 0x1 ;  /* 0x00000001ff0c7424 */ /* 0x000fe400078e00ff */
[----:B0-----:R-:W-:-:S07]  /*11e0*/  IMAD.MOV.U32 R13, RZ, RZ, RZ ;  /* 0x000000ffff0d7224 */ /* 0x001fce00078e00ff */
[----:B------:R-:W-:-:S07]  /*11f0*/  LEPC R20, `(.L_x_14) ;  /* 0x000000001014794e */ /* 0x000fce0000000000 */
[----:B-1---5:R-:W-:Y:S05]  /*1200*/  CALL.ABS.NOINC R14 ;  /* 0x000000000e007343 */ /* 0x022fea0003c00000 */
.L_x_14:
[----:B------:R-:W-:-:S13]  /*1210*/  ISETP.NE.AND P0, PT, R62, 0x3, PT ;  /* 0x000000033e00780c */ /* 0x000fda0003f05270 */
[----:B------:R-:W-:Y:S05]  /*1220*/  @!P0 BRA `(.L_x_15) ;  /* 0x0000000000048947 */ /* 0x000fea0003800000 */
[----:B------:R-:W-:Y:S01]  /*1230*/  BPT.TRAP 0x1 ;  /* 0x000000040000795c */ /* 0x000fe20000300000 */
.L_x_15:
[----:B------:R-:W-:Y:S02]  /*1240*/  IMAD.U32 R3, RZ, RZ, UR39 ;  /* 0x00000027ff037e24 */ /* 0x000fe4000f8e00ff */
[----:B------:R-:W-:-:S03]  /*1250*/  IMAD.U32 R0, RZ, RZ, UR38 ;  /* 0x00000026ff007e24 */ /* 0x000fc6000f8e00ff */
[----:B------:R-:W-:Y:S02]  /*1260*/  LEA R3, R3, UR42, 0x3 ;  /* 0x0000002a03037c11 */ /* 0x000fe4000f8e18ff */
[----:B------:R-:W-:-:S04]  /*1270*/  SHF.L.U32 R0, R0, 0x1f, RZ ;  /* 0x0000001f00007819 */ /* 0x000fc800000006ff */
[----:B------:R2:W3:Y:S01]  /*1280*/  SYNCS.PHASECHK.TRANS64.TRYWAIT P1, [R3+URZ], R0 ;  /* 0x00000000030075a7 */ /* 0x0004e2000802017f */
[----:B------:R-:W-:Y:S05]  /*1290*/  @!P0 BRA `(.L_x_16) ;  /* 0x0000000000048947 */ /* 0x000fea0003800000 */
[----:B------:R-:W-:Y:S01]  /*12a0*/  BPT.TRAP 0x1 ;  /* 0x000000040000795c */ /* 0x000fe20000300000 */
.L_x_16:
[----:B---3--:R-:W-:Y:S05]  /*12b0*/  @P1 BRA `(.L_x_17) ;  /* 0x0000000000081947 */ /* 0x008fea0003800000 */
[----:B------:R-:W3:Y:S02]  /*12c0*/  SYNCS.PHASECHK.TRANS64.TRYWAIT P1, [R3+URZ], R0 ;  /* 0x00000000030075a7 */ /* 0x000ee4000802017f */
[----:B---3--:R-:W-:Y:S05]  /*12d0*/  @!P1 BRA `(.L_x_18) ;  /* 0x0000004400b49947 */ /* 0x008fea0003800000 */
.L_x_17:
[----:B------:R-:W-:-:S04]  /*12e0*/  UISETP.LT.AND UP0, UPT, UR40, 0x1, UPT ;  /* 0x000000012800788c */ /* 0x000fc8000bf01270 */
[----:B------:R-:W-:-:S04]  /*12f0*/  USEL UR4, UR40, 0x1, UP0 ;  /* 0x0000000128047887 */ /* 0x000fc80008000000 */
[----:B------:R-:W-:-:S06]  /*1300*/  UIADD3 UR4, UR40, -UR4, URZ ;  /* 0x8000000428047290 */ /* 0x000fcc000fffe03f */
[----:B--23--:R-:W-:Y:S01]  /*1310*/  IMAD.U32 R0, RZ, RZ, UR4 ;  /* 0x00000004ff007e24 */ /* 0x00cfe2000f8e00ff */
[----:B------:R-:W-:Y:S05]  /*1320*/  WARPSYNC.ALL ;  /* 0x0000000000007948 */ /* 0x000fea0003800000 */
[----:B------:R-:W-:Y:S01]  /*1330*/  ISETP.GE.AND P1, PT, R0, 0x1, PT ;  /* 0x000000010000780c */ /* 0x000fe20003f26270 */
[----:B------:R-:W-:Y:S01]  /*1340*/  UIADD3 UR4, UR42, 0x24180, URZ ;  /* 0x000241802a047890 */ /* 0x000fe2000fffe03f */
[----:B------:R-:W-:Y:S01]  /*1350*/  WARPGROUP.ARRIVE ;  /* 0x00000000000079c5 */ /* 0x000fe20000000000 */
[----:B------:R-:W-:Y:S01]  /*1360*/  UMOV UR9, 0x40000040 ;  /* 0x4000004000097882 */ /* 0x000fe20000000000 */
[----:B------:R-:W-:Y:S01]  /*1370*/  UMOV UR11, 0x40000040 ;  /* 0x40000040000b7882 */ /* 0x000fe20000000000 */
[----:B------:R-:W-:-:S04]  /*1380*/  USHF.R.U32.HI UR4, URZ, 0x4, UR4 ;  /* 0x000000043f047899 */ /* 0x000fc80008011604 */
[----:B------:R-:W-:Y:S02]  /*1390*/  ULOP3.LUT UR5, UR4, 0x3fff, URZ, 0xc0, !UPT ;  /* 0x00003fff04057892 */ /* 0x000fe4000f8ec03f */
[----:B------:R-:W-:Y:S02]  /*13a0*/  ULOP3.LUT UR4, UR41, 0x10000, URZ, 0xfc, !UPT ;  /* 0x0001000029047892 */ /* 0x000fe4000f8efc3f */
[----:B------:R-:W-:Y:S02]  /*13b0*/  ULOP3.LUT UR5, UR5, 0x10000, URZ, 0xfc, !UPT ;  /* 0x0001000005057892 */ /* 0x000fe4000f8efc3f */
[----:B------:R-:W-:Y:S02]  /*13c0*/  ULEA UR6, UR39, UR4, 0xa ;  /* 0x0000000427067291 */ /* 0x000fe4000f8e503f */
[----:B------:R-:W-:-:S05]  /*13d0*/  ULEA UR7, UR39, UR5, 0x9 ;  /* 0x0000000527077291 */ /* 0x000fca000f8e483f */
[----:B------:R-:W-:Y:S02]  /*13e0*/  UMOV UR8, UR6 ;  /* 0x0000000600087c82 */ /* 0x000fe40008000000 */
[----:B------:R-:W-:Y:S02]  /*13f0*/  UMOV UR10, UR7 ;  /* 0x00000007000a7c82 */ /* 0x000fe40008000000 */
[----:B------:R-:W-:Y:S01]  /*1400*/  HGMMA.64x64x8.F32.TF32 R24, gdesc[UR8], RZ, !UPT, gsb0 ;  /* 0x04e00000081879f0 */ /* 0x000fe2000c0028ff */
[----:B------:R-:W-:Y:S02]  /*1410*/  UIADD3 UR8, UR6, 0x2, URZ ;  /* 0x0000000206087890 */ /* 0x000fe4000fffe03f */
[----:B------:R-:W-:Y:S01]  /*1420*/  UIADD3 UR10, UR7, 0x2, URZ ;  /* 0x00000002070a7890 */ /* 0x000fe2000fffe03f */
[----:B------:R-:W-:Y:S01]  /*1430*/  UMOV UR9, 0x40000040 ;  /* 0x4000004000097882 */ /* 0x000fe20000000000 */
[----:B------:R-:W-:Y:S01]  /*1440*/  UMOV UR11, 0x40000040 ;  /* 0x40000040000b7882 */ /* 0x000fe20000000000 */
[----:B------:R-:W-:-:S02]  /*1450*/  WARPGROUP.DEPBAR.LE gsb0, 0x0 ;  /* 0x00008000000079c5 */ /* 0x000fc40000010000 */
[----:B------:R-:W-:-:S06]  /*1460*/  WARPGROUP.ARRIVE ;  /* 0x00000000000079c5 */ /* 0x000fcc0000000000 */
[----:B------:R-:W-:Y:S01]  /*1470*/  HGMMA.64x64x8.F32.TF32 R24, gdesc[UR8], R24, gsb0 ;  /* 0x04e00000081879f0 */ /* 0x000fe20008002818 */
[----:B------:R-:W-:Y:S02]  /*1480*/  UIADD3 UR8, UR6, 0x4, URZ ;  /* 0x0000000406087890 */ /* 0x000fe4000fffe03f */
[----:B------:R-:W-:Y:S01]  /*1490*/  UIADD3 UR10, UR7, 0x4, URZ ;  /* 0x00000004070a7890 */ /* 0x000fe2000fffe03f */
[----:B------:R-:W-:Y:S01]  /*14a0*/  UMOV UR9, 0x40000040 ;  /* 0x4000004000097882 */ /* 0x000fe20000000000 */
[----:B------:R-:W-:Y:S01]  /*14b0*/  UMOV UR11, 0x40000040 ;  /* 0x40000040000b7882 */ /* 0x000fe20000000000 */
[----:B------:R-:W-:Y:S02]  /*14c0*/  WARPGROUP.DEPBAR.LE gsb0, 0x0 ;  /* 0x00008000000079c5 */ /* 0x000fe40000010000 */
        /* <DEDUP_REMOVED lines=8> */
[----:B------:R-:W-:Y:S03]  /*1550*/  HGMMA.64x64x8.F32.TF32 R24, gdesc[UR8], R24, gsb0 ;  /* 0x04e00000081879f0 */ /* 0x000fe60008002818 */
[----:B------:R-:W-:Y:S02]  /*1560*/  WARPGROUP.DEPBAR.LE gsb0, 0x0 ;  /* 0x00008000000079c5 */ /* 0x000fe40000010000 */
[----:B------:R-:W-:Y:S05]  /*1570*/  @!P1 BRA `(.L_x_19) ;  /* 0x0000000400189947 */ /* 0x000fea0003800000 */
[----:B------:R-:W-:-:S04]  /*1580*/  UIADD3 UR6, UR39, 0x1, URZ ;  /* 0x0000000127067890 */ /* 0x000fc8000fffe03f */
[----:B------:R-:W-:-:S04]  /*1590*/  UISETP.NE.AND UP0, UPT, UR6, 0x9, UPT ;  /* 0x000000090600788c */ /* 0x000fc8000bf05270 */
[----:B------:R-:W-:Y:S02]  /*15a0*/  USEL UR7, URZ, 0x1, UP0 ;  /* 0x000000013f077887 */ /* 0x000fe40008000000 */
[----:B------:R-:W-:Y:S02]  /*15b0*/  USEL UR6, UR6, URZ, UP0 ;  /* 0x0000003f06067287 */ /* 0x000fe40008000000 */
[----:B------:R-:W-:-:S06]  /*15c0*/  ULOP3.LUT UR7, UR38, UR7, URZ, 0x3c, !UPT ;  /* 0x0000000726077292 */ /* 0x000fcc000f8e3c3f */
[----:B01----:R-:W-:Y:S01]  /*15d0*/  IMAD.U32 R5, RZ, RZ, UR7 ;  /* 0x00000007ff057e24 */ /* 0x003fe2000f8e00ff */
[----:B------:R-:W-:-:S06]  /*15e0*/  UMOV UR7, UR39 ;  /* 0x0000002700077c82 */ /* 0x000fcc0008000000 */
.L_x_26:
[----:B01----:R-:W-:Y:S05]  /*15f0*/  @!P0 BRA `(.L_x_20) ;  /* 0x0000000000048947 */ /* 0x003fea0003800000 */
[----:B------:R-:W-:Y:S01]  /*1600*/  BPT.TRAP 0x1 ;  /* 0x000000040000795c */ /* 0x000fe20000300000 */
.L_x_20:
[----:B------:R-:W0:Y:S01]  /*1610*/  S2UR UR9, SR_CgaCtaId ;  /* 0x00000000000979c3 */ /* 0x000e220000008800 */
[----:B------:R-:W-:Y:S01]  /*1620*/  UMOV UR8, 0x400 ;  /* 0x0000040000087882 */ /* 0x000fe20000000000 */
[----:B------:R-:W-:Y:S01]  /*1630*/  SHF.L.U32 R3, R5, 0x1f, RZ ;  /* 0x0000001f05037819 */ /* 0x000fe200000006ff */
[----:B0-----:R-:W-:-:S04]  /*1640*/  ULEA UR14, UR9, UR8, 0x18 ;  /* 0x00000008090e7291 */ /* 0x001fc8000f8ec03f */
[----:B------:R-:W-:-:S09]  /*1650*/  ULEA UR8, UR6, UR14, 0x3 ;  /* 0x0000000e06087291 */ /* 0x000fd2000f8e183f */
[----:B------:R0:W1:Y:S01]  /*1660*/  SYNCS.PHASECHK.TRANS64.TRYWAIT P1, [UR8], R3 ;  /* 0x00000003ff0075a7 */ /* 0x0000620008020148 */
[----:B------:R-:W-:Y:S05]  /*1670*/  @!P0 BRA `(.L_x_21) ;  /* 0x0000000000048947 */ /* 0x000fea0003800000 */
[----:B------:R-:W-:Y:S01]  /*1680*/  BPT.TRAP 0x1 ;  /* 0x000000040000795c */ /* 0x000fe20000300000 */
.L_x_21:
[----:B-1----:R-:W-:Y:S05]  /*1690*/  @P1 BRA `(.L_x_22) ;  /* 0x0000000000081947 */ /* 0x002fea0003800000 */
[----:B------:R-:W1:Y:S02]  /*16a0*/  SYNCS.PHASECHK.TRANS64.TRYWAIT P1, [UR8], R3 ;  /* 0x00000003ff0075a7 */ /* 0x000e640008020148 */
[----:B-1----:R-:W-:Y:S05]  /*16b0*/  @!P1 BRA `(.L_x_23) ;  /* 0x0000004000d09947 */ /* 0x002fea0003800000 */
.L_x_22:
[----:B------:R-:W-:Y:S01]  /*16c0*/  ULEA UR12, UR6, UR4, 0xa ;  /* 0x00000004060c7291 */ /* 0x000fe2000f8e503f */
[----:B------:R-:W-:Y:S01]  /*16d0*/  WARPGROUP.ARRIVE ;  /* 0x00000000000079c5 */ /* 0x000fe20000000000 */
[----:B------:R-:W-:Y:S01]  /*16e0*/  ULEA UR13, UR6, UR5, 0x9 ;  /* 0x00000005060d7291 */ /* 0x000fe2000f8e483f */
[----:B------:R-:W-:Y:S01]  /*16f0*/  UMOV UR9, 0x40000040 ;  /* 0x4000004000097882 */ /* 0x000fe20000000000 */
[----:B------:R-:W-:-:S03]  /*1700*/  UMOV UR11, 0x40000040 ;  /* 0x40000040000b7882 */ /* 0x000fc60000000000 */
[----:B------:R-:W-:Y:S02]  /*1710*/  UMOV UR8, UR12 ;  /* 0x0000000c00087c82 */ /* 0x000fe40008000000 */
[----:B------:R-:W-:Y:S02]  /*1720*/  UMOV UR10, UR13 ;  /* 0x0000000d000a7c82 */ /* 0x000fe40008000000 */
[----:B------:R-:W-:Y:S01]  /*1730*/  HGMMA.64x64x8.F32.TF32 R24, gdesc[UR8], R24, gsb0 ;  /* 0x04e00000081879f0 */ /* 0x000fe20008002818 */
        /* <DEDUP_REMOVED lines=23> */
[----:B------:R-:W-:Y:S01]  /*18b0*/  BPT.TRAP 0x1 ;  /* 0x000000040000795c */ /* 0x000fe20000300000 */
.L_x_24:
[----:B------:R-:W-:Y:S01]  /*18c0*/  ULEA UR8, UR7, UR14, 0x3 ;  /* 0x0000000e07087291 */ /* 0x000fe2000f8e183f */
[----:B------:R-:W-:-:S03]  /*18d0*/  ISETP.GT.U32.AND P1, PT, R19, 0x1, PT ;  /* 0x000000011300780c */ /* 0x000fc60003f24070 */
[----:B------:R-:W-:-:S04]  /*18e0*/  UIADD3 UR8, UR8, 0x48, URZ ;  /* 0x0000004808087890 */ /* 0x000fc8000fffe03f */
[----:B------:R-:W-:-:S09]  /*18f0*/  UPRMT UR8, URZ, 0x654, UR8 ;  /* 0x000006543f087896 */ /* 0x000fd20008000008 */
[----:B------:R-:W-:Y:S01]  /*1900*/  SYNCS.ARRIVE.TRANS64.RED.A1T0 RZ, [UR8], RZ ;  /* 0x000000ffffff79a7 */ /* 0x000fe20008100408 */
[----:B------:R-:W-:Y:S05]  /*1910*/  @P1 BRA `(.L_x_25) ;  /* 0x0000000000041947 */ /* 0x000fea0003800000 */
[----:B------:R-:W-:Y:S01]  /*1920*/  BPT.TRAP 0x1 ;  /* 0x000000040000795c */ /* 0x000fe20000300000 */
.L_x_25:
[----:B------:R-:W-:Y:S01]  /*1930*/  UIADD3 UR6, UR6, 0x1, URZ ;  /* 0x0000000106067890 */ /* 0x000fe2000fffe03f */
[C---:B------:R-:W-:Y:S01]  /*1940*/  ISETP.GT.AND P1, PT, R0.reuse, 0x1, PT ;  /* 0x000000010000780c */ /* 0x040fe20003f24270 */
[----:B------:R-:W-:Y:S01]  /*1950*/  UIADD3 UR7, UR7, 0x1, URZ ;  /* 0x0000000107077890 */ /* 0x000fe2000fffe03f */
[----:B------:R-:W-:Y:S01]  /*1960*/  VIADD R0, R0, 0xffffffff ;  /* 0xffffffff00007836 */ /* 0x000fe20000000000 */
[----:B------:R-:W-:Y:S02]  /*1970*/  UISETP.NE.AND UP0, UPT, UR6, 0x9, UPT ;  /* 0x000000090600788c */ /* 0x000fe4000bf05270 */
[----:B------:R-:W-:Y:S02]  /*1980*/  UISETP.NE.AND UP1, UPT, UR7, 0x9, UPT ;  /* 0x000000090700788c */ /* 0x000fe4000bf25270 */
[----:B------:R-:W-:Y:S02]  /*1990*/  USEL UR8, URZ, 0x1, UP0 ;  /* 0x000000013f087887 */ /* 0x000fe40008000000 */
[----:B------:R-:W-:-:S02]  /*19a0*/  USEL UR6, UR6, URZ, UP0 ;  /* 0x0000003f06067287 */ /* 0x000fc40008000000 */
[----:B------:R-:W-:Y:S02]  /*19b0*/  USEL UR7, UR7, URZ, UP1 ;  /* 0x0000003f07077287 */ /* 0x000fe40008800000 */
[----:B------:R-:W-:Y:S01]  /*19c0*/  LOP3.LUT R5, R5, UR8, RZ, 0x3c, !PT ;  /* 0x0000000805057c12 */ /* 0x000fe2000f8e3cff */
[----:B------:R-:W-:Y:S09]  /*19d0*/  @P1 BRA `(.L_x_26) ;  /* 0xfffffffc00041947 */ /* 0x000ff2000383ffff */
.L_x_19:
[----:B------:R-:W2:Y:S02]  /*19e0*/  LDC R0, c[0x0][0x28c] ;  /* 0x0000a300ff007b82 */ /* 0x000ea40000000800 */
[----:B--2---:R-:W-:-:S13]  /*19f0*/  ISETP.GE.AND P1, PT, R0, 0x1, PT ;  /* 0x000000010000780c */ /* 0x004fda0003f26270 */
[----:B------:R-:W-:Y:S05]  /*1a00*/  @!P1 BRA `(.L_x_27) ;  /* 0x0000000000489947 */ /* 0x000fea0003800000 */
[----:B------:R-:W-:Y:S05]  /*1a10*/  @!P0 BRA `(.L_x_28) ;  /* 0x0000000000048947 */ /* 0x000fea0003800000 */
[----:B------:R-:W-:Y:S01]  /*1a20*/  BPT.TRAP 0x1 ;  /* 0x000000040000795c */ /* 0x000fe20000300000 */
.L_x_28:
[----:B------:R-:W2:Y:S01]  /*1a30*/  S2UR UR7, SR_CgaCtaId ;  /* 0x00000000000779c3 */ /* 0x000ea20000008800 */
[----:B------:R-:W-:Y:S01]  /*1a40*/  UISETP.LT.AND UP0, UPT, UR40, 0x1, UPT ;  /* 0x000000012800788c */ /* 0x000fe2000bf01270 */
[----:B------:R-:W-:-:S03]  /*1a50*/  ISETP.GT.U32.AND P0, PT, R19, 0x1, PT ;  /* 0x000000011300780c */ /* 0x000fc60003f04070 */
[----:B------:R-:W-:-:S04]  /*1a60*/  USEL UR6, UR40, 0x1, UP0 ;  /* 0x0000000128067887 */ /* 0x000fc80008000000 */
[----:B------:R-:W-:-:S04]  /*1a70*/  UIADD3 UR6, UR39, UR40, -UR6 ;  /* 0x0000002827067290 */ /* 0x000fc8000fffe806 */
[----:B------:R-:W-:-:S04]  /*1a80*/  UIMAD.WIDE.U32 UR4, UR6, 0x38e38e39, URZ ;  /* 0x38e38e39060478a5 */ /* 0x000fc8000f8e003f */
[----:B------:R-:W-:-:S03]  /*1a90*/  USHF.R.U32.HI UR4, URZ, 0x1, UR5 ;  /* 0x000000013f047899 */ /* 0x000fc60008011605 */
[----:B------:R-:W-:Y:S01]  /*1aa0*/  UMOV UR5, 0x400 ;  /* 0x0000040000057882 */ /* 0x000fe20000000000 */
[----:B------:R-:W-:Y:S02]  /*1ab0*/  UIMAD UR6, UR4, -0x9, UR6 ;  /* 0xfffffff7040678a4 */ /* 0x000fe4000f8e0206 */
[----:B--2---:R-:W-:-:S04]  /*1ac0*/  ULEA UR5, UR7, UR5, 0x18 ;  /* 0x0000000507057291 */ /* 0x004fc8000f8ec03f */
[----:B------:R-:W-:-:S04]  /*1ad0*/  ULEA UR6, UR6, UR5, 0x3 ;  /* 0x0000000506067291 */ /* 0x000fc8000f8e183f */
[----:B------:R-:W-:-:S04]  /*1ae0*/  UIADD3 UR6, UR6, 0x48, URZ ;  /* 0x0000004806067890 */ /* 0x000fc8000fffe03f */
[----:B------:R-:W-:-:S09]  /*1af0*/  UPRMT UR6, URZ, 0x654, UR6 ;  /* 0x000006543f067896 */ /* 0x000fd20008000006 */
[----:B------:R-:W-:Y:S01]  /*1b00*/  SYNCS.ARRIVE.TRANS64.RED.A1T0 RZ, [UR6], RZ ;  /* 0x000000ffffff79a7 */ /* 0x000fe20008100406 */
[----:B------:R-:W-:Y:S05]  /*1b10*/  @P0 BRA `(.L_x_27) ;  /* 0x0000000000040947 */ /* 0x000fea0003800000 */
[----:B------:R-:W-:Y:S01]  /*1b20*/  BPT.TRAP 0x1 ;  /* 0x000000040000795c */ /* 0x000fe20000300000 */
.L_x_27:
[----:B------:R-:W2:Y:S01]  /*1b30*/  LDC R6, c[0x0][0x288] ;  /* 0x0000a200ff067b82 */ /* 0x000ea20000000800 */
[----:B------:R-:W-:Y:S01]  /*1b40*/  LOP3.LUT R0, R22, 0x1, RZ, 0xc0, !PT ;  /* 0x0000000116007812 */ /* 0x000fe200078ec0ff */
[----:B------:R-:W-:Y:S01]  /*1b50*/  IMAD.SHL.U32 R59, R59, 0x40, RZ ;  /* 0x000000403b3b7824 */ /* 0x000fe200078e00ff */
[----:B01----:R-:W-:Y:S01]  /*1b60*/  SHF.R.U32.HI R3, RZ, 0x2, R18 ;  /* 0x00000002ff037819 */ /* 0x003fe20000011612 */
[----:B------:R-:W-:Y:S01]  /*1b70*/  UIADD3 UR39, UR40, UR39, URZ ;  /* 0x0000002728277290 */ /* 0x000fe2000fffe03f */
[----:B------:R-:W-:Y:S01]  /*1b80*/  LOP3.LUT R4, R18, 0x60, RZ, 0xc0, !PT ;  /* 0x0000006012047812 */ /* 0x000fe200078ec0ff */
[----:B------:R-:W-:Y:S01]  /*1b90*/  IMAD.SHL.U32 R8, R0, 0x40, RZ ;  /* 0x0000004000087824 */ /* 0x000fe200078e00ff */
[----:B------:R-:W-:Y:S01]  /*1ba0*/  LOP3.LUT R5, R18, 0x3, RZ, 0xc0, !PT ;  /* 0x0000000312057812 */ /* 0x000fe200078ec0ff */
[----:B------:R-:W-:Y:S01]  /*1bb0*/  UISETP.GT.U32.AND UP0, UPT, UR39, 0x8, UPT ;  /* 0x000000082700788c */ /* 0x000fe2000bf04070 */
[----:B------:R-:W-:Y:S01]  /*1bc0*/  LOP3.LUT R3, R3, 0x7, RZ, 0xc0, !PT ;  /* 0x0000000703037812 */ /* 0x000fe200078ec0ff */
[----:B------:R-:W-:Y:S01]  /*1bd0*/  ULDC UR7, c[0x0][0x284] ;  /* 0x0000a10000077ab9 */ /* 0x000fe20000000800 */
[----:B------:R-:W-:Y:S01]  /*1be0*/  SHF.R.U32.HI R4, RZ, 0x1, R4 ;  /* 0x00000001ff047819 */ /* 0x000fe20000011604 */
[----:B------:R-:W-:Y:S01]  /*1bf0*/  UISETP.LT.U32.AND UP0, UPT, UR40, 0x9, UP0 ;  /* 0x000000092800788c */ /* 0x000fe20008701070 */
[----:B------:R-:W-:Y:S01]  /*1c00*/  SHF.R.S32.HI R15, RZ, 0x1f, R57 ;  /* 0x0000001fff0f7819 */ /* 0x000fe20000011439 */
[----:B------:R-:W-:Y:S01]  /*1c10*/  UISETP.GE.U32.AND UP1, UPT, UR40, 0x9, UPT ;  /* 0x000000092800788c */ /* 0x000fe2000bf26070 */
[--C-:B------:R-:W-:Y:S01]  /*1c20*/  IADD3 R7, RZ, -R4, -R3.reuse ;  /* 0x80000004ff077210 */ /* 0x100fe20007ffe803 */
[----:B------:R-:W-:Y:S01]  /*1c30*/  ULDC.64 UR8, c[0x0][0x5d0] ;  /* 0x0001740000087ab9 */ /* 0x000fe20000000a00 */
[----:B------:R-:W-:Y:S01]  /*1c40*/  LOP3.LUT R3, R8, 0x40, R3, 0xe2, !PT ;  /* 0x0000004008037812 */ /* 0x000fe200078ee203 */
[----:B------:R-:W-:Y:S01]  /*1c50*/  IMAD.SHL.U32 R8, R18, 0x2, RZ ;  /* 0x0000000212087824 */ /* 0x000fe200078e00ff */
[----:B------:R-:W-:Y:S01]  /*1c60*/  UIMAD.WIDE.U32 UR4, UR39, 0x38e38e39, URZ ;  /* 0x38e38e39270478a5 */ /* 0x000fe2000f8e003f */
[----:B------:R-:W-:Y:S01]  /*1c70*/  IMAD.WIDE R10, R58, 0x80, RZ ;  /* 0x000000803a0a7825 */ /* 0x000fe200078e02ff */
[----:B------:R-:W-:-:S02]  /*1c80*/  USEL UR6, URZ, 0x1, !UP0 ;  /* 0x000000013f067887 */ /* 0x000fc4000c000000 */
[----:B------:R-:W-:Y:S01]  /*1c90*/  LOP3.LUT R8, R59, 0x6, R8, 0xf8, !PT ;  /* 0x000000063b087812 */ /* 0x000fe200078ef808 */
[----:B--2---:R-:W-:Y:S01]  /*1ca0*/  IMAD R12, R5, -0x2, R6 ;  /* 0xfffffffe050c7824 */ /* 0x004fe200078e0206 */
[----:B------:R-:W-:Y:S01]  /*1cb0*/  ISETP.GE.AND P0, PT, R59, R6, PT ;  /* 0x000000063b00720c */ /* 0x000fe20003f06270 */
[----:B------:R-:W-:Y:S01]  /*1cc0*/  IMAD.SHL.U32 R5, R58, 0x80, RZ ;  /* 0x000000803a057824 */ /* 0x000fe200078e00ff */
[----:B------:R-:W-:Y:S01]  /*1cd0*/  SHF.R.S32.HI R9, RZ, 0x1f, R8 ;  /* 0x0000001fff097819 */ /* 0x000fe20000011408 */
[----:B------:R-:W-:Y:S01]  /*1ce0*/  IMAD R6, R15, UR8, RZ ;  /* 0x000000080f067c24 */ /* 0x000fe2000f8e02ff */
[----:B------:R-:W-:Y:S01]  /*1cf0*/  USHF.R.U32.HI UR4, URZ, 0x1, UR5 ;  /* 0x000000013f047899 */ /* 0x000fe20008011605 */
[----:B------:R-:W-:Y:S01]  /*1d00*/  IMAD R0, R0, -0x40, R7 ;  /* 0xffffffc000007824 */ /* 0x000fe200078e0207 */
[----:B------:R-:W-:Y:S01]  /*1d10*/  ISETP.GE.OR P0, PT, R5, UR7, P0 ;  /* 0x0000000705007c0c */ /* 0x000fe20008706670 */
[----:B------:R-:W-:Y:S01]  /*1d20*/  ULOP3.LUT UR38, UR38, UR6, URZ, 0x3c, !UPT ;  /* 0x0000000626267292 */ /* 0x000fe2000f8e3c3f */
[C---:B------:R-:W-:Y:S01]  /*1d30*/  IMAD R13, R57.reuse, UR9, R6 ;  /* 0x00000009390d7c24 */ /* 0x040fe2000f8e0206 */
[----:B------:R-:W-:Y:S01]  /*1d40*/  LOP3.LUT R71, R10, R3, R4, 0xfe, !PT ;  /* 0x000000030a477212 */ /* 0x000fe200078efe04 */
[----:B------:R-:W-:Y:S01]  /*1d50*/  IMAD.WIDE.U32 R6, R57, UR8, R8 ;  /* 0x0000000839067c25 */ /* 0x000fe2000f8e0008 */
[----:B------:R-:W-:Y:S01]  /*1d60*/  UIMAD UR39, UR4, -0x9, UR39 ;  /* 0xfffffff7042778a4 */ /* 0x000fe2000f8e0227 */
[----:B------:R-:W-:Y:S01]  /*1d70*/  IADD3 R3, -R5, UR7, R0 ;  /* 0x0000000705037c10 */ /* 0x000fe2000fffe100 */
[----:B------:R-:W-:Y:S01]  /*1d80*/  @UP1 ULOP3.LUT UR38, UR38, 0x1, UR4, 0x78, !UPT ;  /* 0x0000000126261892 */ /* 0x000fe2000f8e7804 */
[----:B------:R-:W-:-:S02]  /*1d90*/  IMAD.IADD R7, R7, 0x1, R13 ;  /* 0x0000000107077824 */ /* 0x000fc400078e020d */
[----:B------:R-:W-:Y:S02]  /*1da0*/  IMAD.IADD R4, R12, 0x1, -R59 ;  /* 0x000000010c047824 */ /* 0x000fe400078e0a3b */
[----:B------:R-:W-:Y:S01]  /*1db0*/  IMAD.MOV.U32 R0, RZ, RZ, -0x1 ;  /* 0xffffffffff007424 */ /* 0x000fe200078e00ff */
[----:B------:R-:W-:Y:S06]  /*1dc0*/  @P0 BRA `(.L_x_29) ;  /* 0x0000001c000c0947 */ /* 0x000fec0003800000 */
[----:B------:R-:W0:Y:S01]  /*1dd0*/  LDC.64 R64, c[0x0][0x5c8] ;  /* 0x00017200ff407b82 */ /* 0x000e220000000a00 */
[----:B-----5:R-:W-:Y:S01]  /*1de0*/  FSETP.NEU.AND P1, PT, R56, RZ, PT ;  /* 0x000000ff3800720b */ /* 0x020fe20003f2d000 */
[----:B------:R-:W-:Y:S01]  /*1df0*/  BSSY B0, `(.L_x_29) ;  /* 0x00001c0000007945 */ /* 0x000fe20003800000 */
[----:B------:R-:W-:-:S04]  /*1e00*/  ISETP.GT.AND P0, PT, R4, RZ, PT ;  /* 0x000000ff0400720c */ /* 0x000fc80003f04270 */
[----:B------:R-:W-:Y:S01]  /*1e10*/  ISETP.GT.AND P4, PT, R3, RZ, P0 ;  /* 0x000000ff0300720c */ /* 0x000fe20000784270 */
[-C--:B0-----:R-:W-:Y:S02]  /*1e20*/  IMAD R12, R11, R64.reuse, RZ ;  /* 0x000000400b0c7224 */ /* 0x081fe400078e02ff */
[----:B------:R-:W-:-:S04]  /*1e30*/  IMAD.WIDE.U32 R58, R71, R64, R6 ;  /* 0x00000040473a7225 */ /* 0x000fc800078e0006 */
[----:B------:R-:W-:-:S04]  /*1e40*/  IMAD R5, R71, R65, R12 ;  /* 0x0000004147057224 */ /* 0x000fc800078e020c */
[----:B------:R-:W-:Y:S01]  /*1e50*/  IMAD.IADD R73, R59, 0x1, R5 ;  /* 0x000000013b497824 */ /* 0x000fe200078e0205 */
[----:B------:R-:W-:Y:S06]  /*1e60*/  @!P1 BRA `(.L_x_30) ;  /* 0x0000001000e09947 */ /* 0x000fec0003800000 */
[----:B------:R-:W0:Y:S01]  /*1e70*/  LDC.64 R66, c[0x0][0x5b8] ;  /* 0x00016e00ff427b82 */ /* 0x000e220000000a00 */
[----:B------:R-:W-:-:S07]  /*1e80*/  ULDC.64 UR4, c[0x0][0x5c0] ;  /* 0x0001700000047ab9 */ /* 0x000fce0000000a00 */
[----:B------:R-:W1:Y:S08]  /*1e90*/  LDC.64 R60, c[0x0][0x5b0] ;  /* 0x00016c00ff3c7b82 */ /* 0x000e700000000a00 */
[----:B------:R-:W2:Y:S01]  /*1ea0*/  LDC.64 R68, c[0x0][0x5a8] ;  /* 0x00016a00ff447b82 */ /* 0x000ea20000000a00 */
[-C--:B0-----:R-:W-:Y:S02]  /*1eb0*/  IMAD R6, R15, R66.reuse, RZ ;  /* 0x000000420f067224 */ /* 0x081fe400078e02ff */
[----:B------:R-:W-:-:S04]  /*1ec0*/  IMAD.WIDE.U32 R12, R57, R66, R8 ;  /* 0x00000042390c7225 */ /* 0x000fc800078e0008 */
[----:B------:R-:W-:Y:S02]  /*1ed0*/  IMAD R59, R57, R67, R6 ;  /* 0x00000043393b7224 */ /* 0x000fe400078e0206 */
[-C--:B-1----:R-:W-:Y:S02]  /*1ee0*/  IMAD R10, R11, R60.reuse, RZ ;  /* 0x0000003c0b0a7224 */ /* 0x082fe400078e02ff */
[----:B------:R-:W-:Y:S02]  /*1ef0*/  IMAD.IADD R13, R13, 0x1, R59 ;  /* 0x000000010d0d7824 */ /* 0x000fe400078e023b */
[C---:B------:R-:W-:Y:S02]  /*1f00*/  IMAD R63, R71.reuse, R61, R10 ;  /* 0x0000003d473f7224 */ /* 0x040fe400078e020a */
[----:B------:R-:W-:-:S04]  /*1f10*/  IMAD.WIDE.U32 R6, R71, R60, R12 ;  /* 0x0000003c47067225 */ /* 0x000fc800078e000c */
[----:B------:R-:W-:Y:S01]  /*1f20*/  IMAD.IADD R5, R7, 0x1, R63 ;  /* 0x0000000107057824 */ /* 0x000fe200078e023f */
[----:B--2---:R-:W-:-:S04]  /*1f30*/  LEA R14, P1, R6, R68, 0x2 ;  /* 0x00000044060e7211 */ /* 0x004fc800078210ff */
[----:B------:R-:W-:-:S05]  /*1f40*/  LEA.HI.X R15, R6, R69, R5, 0x2, P1 ;  /* 0x00000045060f7211 */ /* 0x000fca00008f1405 */
[----:B------:R0:W2:Y:S01]  /*1f50*/  @P4 LDG.E.LTC128B R5, desc[UR36][R14.64] ;  /* 0x000000240e054981 */ /* 0x0000a2000c1e1920 */
[----:B------:R-:W-:Y:S01]  /*1f60*/  IMAD.WIDE.U32 R6, R71, R60, R8 ;  /* 0x0000003c47067225 */ /* 0x000fe200078e0008 */
[C---:B------:R-:W-:Y:S01]  /*1f70*/  SHF.L.U64.HI R11, R60.reuse, 0x3, R61 ;  /* 0x000000033c0b7819 */ /* 0x040fe2000001023d */
[----:B------:R-:W-:Y:S01]  /*1f80*/  BSSY B1, `(.L_x_31) ;  /* 0x0000016000017945 */ /* 0x000fe20003800000 */
[----:B------:R-:W-:Y:S01]  /*1f90*/  ISETP.GT.AND P0, PT, R3, 0x8, P0 ;  /* 0x000000080300780c */ /* 0x000fe20000704270 */
[----:B------:R-:W-:Y:S02]  /*1fa0*/  IMAD.IADD R7, R63, 0x1, R7 ;  /* 0x000000013f077824 */ /* 0x000fe400078e0207 */
[----:B------:R-:W-:Y:S02]  /*1fb0*/  IMAD.SHL.U32 R10, R60, 0x8, RZ ;  /* 0x000000083c0a7824 */ /* 0x000fe400078e00ff */
[----:B------:R-:W-:-:S04]  /*1fc0*/  IMAD.WIDE.U32 R20, R57, R66, R6 ;  /* 0x0000004239147225 */ /* 0x000fc800078e0006 */
[----:B------:R-:W-:Y:S01]  /*1fd0*/  IMAD.WIDE.U32 R60, R71, R60, R10 ;  /* 0x0000003c473c7225 */ /* 0x000fe200078e000a */
[----:B------:R-:W-:Y:S02]  /*1fe0*/  LEA R10, P1, R58, UR4, 0x2 ;  /* 0x000000043a0a7c11 */ /* 0x000fe4000f8210ff */
[----:B------:R-:W-:Y:S01]  /*1ff0*/  LEA R6, P3, R20, R68, 0x2 ;  /* 0x0000004414067211 */ /* 0x000fe200078610ff */
[----:B0-----:R-:W-:Y:S01]  /*2000*/  IMAD.IADD R14, R59, 0x1, R21 ;  /* 0x000000013b0e7824 */ /* 0x001fe200078e0215 */
[----:B------:R-:W-:Y:S01]  /*2010*/  LEA.HI.X R11, R58, UR5, R73, 0x2, P1 ;  /* 0x000000053a0b7c11 */ /* 0x000fe200088f1449 */
[----:B------:R-:W-:Y:S01]  /*2020*/  IMAD.IADD R63, R63, 0x1, R61 ;  /* 0x000000013f3f7824 */ /* 0x000fe200078e023d */
[----:B------:R-:W-:Y:S02]  /*2030*/  ISETP.GT.AND P1, PT, R4, 0x1, PT ;  /* 0x000000010400780c */ /* 0x000fe40003f24270 */
[----:B------:R-:W-:Y:S01]  /*2040*/  IADD3 R15, P2, R12, R60, RZ ;  /* 0x0000003c0c0f7210 */ /* 0x000fe20007f5e0ff */
[----:B--2---:R-:W-:-:S04]  /*2050*/  FMUL R7, R5, R56 ;  /* 0x0000003805077220 */ /* 0x004fc80000400000 */
[----:B------:R-:W-:Y:S01]  /*2060*/  FFMA R21, R24, R23, R7 ;  /* 0x0000001718157223 */ /* 0x000fe20000000007 */
[----:B------:R-:W-:Y:S01]  /*2070*/  LEA.HI.X R7, R20, R69, R14, 0x2, P3 ;  /* 0x0000004514077211 */ /* 0x000fe200018f140e */
[----:B------:R-:W-:Y:S01]  /*2080*/  IMAD.X R20, R63, 0x1, R13, P2 ;  /* 0x000000013f147824 */ /* 0x000fe200010e060d */
[----:B------:R-:W-:Y:S02]  /*2090*/  LEA R14, P3, R15, R68, 0x2 ;  /* 0x000000440f0e7211 */ /* 0x000fe400078610ff */
[----:B------:R0:W-:Y:S01]  /*20a0*/  @P4 STG.E desc[UR36][R10.64], R21 ;  /* 0x000000150a004986 */ /* 0x0001e2000c101924 */
[----:B------:R-:W-:-:S13]  /*20b0*/  ISETP.GT.AND P4, PT, R3, RZ, P1 ;  /* 0x000000ff0300720c */ /* 0x000fda0000f84270 */
[----:B0-----:R-:W-:Y:S05]  /*20c0*/  @!P4 BRA `(.L_x_32) ;  /* 0x000000000004c947 */ /* 0x001fea0003800000 */
[----:B------:R0:W5:Y:S02]  /*20d0*/  LDG.E.LTC128B R5, desc[UR36][R6.64+0x4] ;  /* 0x0000042406057981 */ /* 0x000164000c1e1920 */
.L_x_32:
[----:B------:R-:W-:Y:S05]  /*20e0*/  BSYNC B1 ;  /* 0x0000000000017941 */ /* 0x000fea0003800000 */
.L_x_31:
[----:B-----5:R-:W-:Y:S01]  /*20f0*/  FMUL R12, R5, R56 ;  /* 0x00000038050c7220 */ /* 0x020fe20000400000 */
[----:B------:R-:W-:-:S03]  /*2100*/  LEA.HI.X R15, R15, R69, R20, 0x2, P3 ;  /* 0x000000450f0f7211 */ /* 0x000fc600018f1414 */
[----:B------:R-:W-:Y:S01]  /*2110*/  FFMA R61, R25, R23, R12 ;  /* 0x00000017193d7223 */ /* 0x000fe2000000000c */
[----:B------:R-:W-:-:S04]  /*2120*/  IMAD.MOV.U32 R25, RZ, RZ, R5 ;  /* 0x000000ffff197224 */ /* 0x000fc800078e0005 */
[----:B------:R1:W-:Y:S04]  /*2130*/  @P4 STG.E desc[UR36][R10.64+0x4], R61 ;  /* 0x0000043d0a004986 */ /* 0x0003e8000c101924 */
[----:B------:R-:W2:Y:S01]  /*2140*/  @P0 LDG.E.LTC128B R25, desc[UR36][R14.64] ;  /* 0x000000240e190981 */ /* 0x000ea2000c1e1920 */
[C---:B------:R-:W-:Y:S01]  /*2150*/  SHF.L.U64.HI R13, R64.reuse, 0x5, R65 ;  /* 0x00000005400d7819 */ /* 0x040fe20000010241 */
[----:B------:R-:W-:Y:S01]  /*2160*/  BSSY B1, `(.L_x_33) ;  /* 0x0000010000017945 */ /* 0x000fe20003800000 */
[----:B------:R-:W-:Y:S02]  /*2170*/  LEA R12, P3, R64, R10, 0x5 ;  /* 0x0000000a400c7211 */ /* 0x000fe400078628ff */
[----:B------:R-:W-:Y:S02]  /*2180*/  IADD3 R20, P2, R8, R60, RZ ;  /* 0x0000003c08147210 */ /* 0x000fe40007f5e0ff */
[----:B------:R-:W-:Y:S01]  /*2190*/  ISETP.GT.AND P1, PT, R3, 0x8, P1 ;  /* 0x000000080300780c */ /* 0x000fe20000f24270 */
[----:B------:R-:W-:-:S02]  /*21a0*/  IMAD.X R13, R13, 0x1, R11, P3 ;  /* 0x000000010d0d7824 */ /* 0x000fc400018e060b */
[----:B------:R-:W-:Y:S01]  /*21b0*/  IMAD.X R21, R9, 0x1, R63, P2 ;  /* 0x0000000109157824 */ /* 0x000fe200010e063f */
[----:B------:R-:W-:Y:S01]  /*21c0*/  ISETP.GT.AND P2, PT, R4, 0x8, PT ;  /* 0x000000080400780c */ /* 0x000fe20003f44270 */
[----:B------:R-:W-:-:S04]  /*21d0*/  IMAD.WIDE.U32 R20, R57, R66, R20 ;  /* 0x0000004239147225 */ /* 0x000fc800078e0014 */
[----:B------:R-:W-:Y:S01]  /*21e0*/  IMAD.IADD R9, R59, 0x1, R21 ;  /* 0x000000013b097824 */ /* 0x000fe200078e0215 */
[----:B------:R-:W-:-:S04]  /*21f0*/  LEA R8, P4, R20, R68, 0x2 ;  /* 0x0000004414087211 */ /* 0x000fc800078810ff */
[----:B------:R-:W-:Y:S01]  /*2200*/  LEA.HI.X R9, R20, R69, R9, 0x2, P4 ;  /* 0x0000004514097211 */ /* 0x000fe200020f1409 */
[----:B--2---:R-:W-:-:S04]  /*2210*/  FMUL R5, R25, R56 ;  /* 0x0000003819057220 */ /* 0x004fc80000400000 */
[----:B------:R-:W-:-:S05]  /*2220*/  FFMA R5, R26, R23, R5 ;  /* 0x000000171a057223 */ /* 0x000fca0000000005 */
[----:B------:R1:W-:Y:S01]  /*2230*/  @P0 STG.E desc[UR36][R12.64], R5 ;  /* 0x000000050c000986 */ /* 0x0003e2000c101924 */
[----:B------:R-:W-:Y:S05]  /*2240*/  @!P1 BRA `(.L_x_34) ;  /* 0x0000000000049947 */ /* 0x000fea0003800000 */
[----:B------:R2:W5:Y:S02]  /*2250*/  LDG.E.LTC128B R25, desc[UR36][R8.64+0x4] ;  /* 0x0000042408197981 */ /* 0x000564000c1e1920 */
.L_x_34:
[----:B------:R-:W-:Y:S05]  /*2260*/  BSYNC B1 ;  /* 0x0000000000017941 */ /* 0x000fea0003800000 */
.L_x_33:
[----:B-----5:R-:W-:Y:S01]  /*2270*/  FMUL R14, R25, R56 ;  /* 0x00000038190e7220 */ /* 0x020fe20000400000 */
[----:B------:R-:W-:Y:S01]  /*2280*/  ISETP.GT.AND P3, PT, R3, RZ, P2 ;  /* 0x000000ff0300720c */ /* 0x000fe20001764270 */
[----:B------:R-:W-:Y:S01]  /*2290*/  BSSY B1, `(.L_x_35) ;  /* 0x0000006000017945 */ /* 0x000fe20003800000 */
[----:B------:R-:W-:Y:S01]  /*22a0*/  ISETP.GT.AND P0, PT, R4, 0x9, PT ;  /* 0x000000090400780c */ /* 0x000fe20003f04270 */
[----:B------:R-:W-:-:S05]  /*22b0*/  FFMA R27, R27, R23, R14 ;  /* 0x000000171b1b7223 */ /* 0x000fca000000000e */
[----:B------:R3:W-:Y:S05]  /*22c0*/  @P1 STG.E desc[UR36][R12.64+0x4], R27 ;  /* 0x0000041b0c001986 */ /* 0x0007ea000c101924 */
[----:B------:R-:W-:Y:S05]  /*22d0*/  @!P3 BRA `(.L_x_36) ;  /* 0x000000000004b947 */ /* 0x000fea0003800000 */
[----:B------:R4:W5:Y:S02]  /*22e0*/  LDG.E.LTC128B R25, desc[UR36][R6.64+0x20] ;  /* 0x0000202406197981 */ /* 0x000964000c1e1920 */
.L_x_36:
[----:B------:R-:W-:Y:S05]  /*22f0*/  BSYNC B1 ;  /* 0x0000000000017941 */ /* 0x000fea0003800000 */
.L_x_35:
[----:B-1---5:R-:W-:Y:S01]  /*2300*/  FMUL R5, R25, R56 ;  /* 0x0000003819057220 */ /* 0x022fe20000400000 */
[----:B------:R-:W-:Y:S01]  /*2310*/  ISETP.GT.AND P1, PT, R3, RZ, P0 ;  /* 0x000000ff0300720c */ /* 0x000fe20000724270 */
[----:B------:R-:W-:Y:S02]  /*2320*/  BSSY B1, `(.L_x_37) ;  /* 0x0000005000017945 */ /* 0x000fe40003800000 */
[----:B------:R-:W-:-:S05]  /*2330*/  FFMA R5, R28, R23, R5 ;  /* 0x000000171c057223 */ /* 0x000fca0000000005 */
[----:B------:R1:W-:Y:S05]  /*2340*/  @P3 STG.E desc[UR36][R10.64+0x20], R5 ;  /* 0x000020050a003986 */ /* 0x0003ea000c101924 */
[----:B------:R-:W-:Y:S05]  /*2350*/  @!P1 BRA `(.L_x_38) ;  /* 0x0000000000049947 */ /* 0x000fea0003800000 */
[----:B------:R0:W5:Y:S02]  /*2360*/  LDG.E.LTC128B R25, desc[UR36][R6.64+0x24] ;  /* 0x0000242406197981 */ /* 0x000164000c1e1920 */
.L_x_38:
[----:B------:R-:W-:Y:S05]  /*2370*/  BSYNC B1 ;  /* 0x0000000000017941 */ /* 0x000fea0003800000 */
.L_x_37:
[----:B-----5:R-:W-:Y:S01]  /*2380*/  FMUL R14, R25, R56 ;  /* 0x00000038190e7220 */ /* 0x020fe20000400000 */
[----:B------:R-:W-:Y:S01]  /*2390*/  ISETP.GT.AND P2, PT, R3, 0x8, P2 ;  /* 0x000000080300780c */ /* 0x000fe20001744270 */
[----:B------:R-:W-:Y:S02]  /*23a0*/  BSSY B1, `(.L_x_39) ;  /* 0x0000005000017945 */ /* 0x000fe40003800000 */
[----:B------:R-:W-:-:S05]  /*23b0*/  FFMA R29, R29, R23, R14 ;  /* 0x000000171d1d7223 */ /* 0x000fca000000000e */
[----:B------:R0:W-:Y:S05]  /*23c0*/  @P1 STG.E desc[UR36][R10.64+0x24], R29 ;  /* 0x0000241d0a001986 */ /* 0x0001ea000c101924 */
[----:B------:R-:W-:Y:S05]  /*23d0*/  @!P2 BRA `(.L_x_40) ;  /* 0x000000000004a947 */ /* 0x000fea0003800000 */
[----:B------:R0:W5:Y:S02]  /*23e0*/  LDG.E.LTC128B R25, desc[UR36][R8.64+0x20] ;  /* 0x0000202408197981 */ /* 0x000164000c1e1920 */
.L_x_40:
[----:B------:R-:W-:Y:S05]  /*23f0*/  BSYNC B1 ;  /* 0x0000000000017941 */ /* 0x000fea0003800000 */
.L_x_39:
[----:B-1---5:R-:W-:Y:S01]  /*2400*/  FMUL R5, R25, R56 ;  /* 0x0000003819057220 */ /* 0x022fe20000400000 */
[----:B------:R-:W-:Y:S01]  /*2410*/  ISETP.GT.AND P0, PT, R3, 0x8, P0 ;  /* 0x000000080300780c */ /* 0x000fe20000704270 */
[----:B------:R-:W-:Y:S01]  /*2420*/  BSSY B1, `(.L_x_41) ;  /* 0x0000006000017945 */ /* 0x000fe20003800000 */
[----:B------:R-:W-:Y:S01]  /*2430*/  ISETP.GT.AND P1, PT, R4, 0x10, PT ;  /* 0x000000100400780c */ /* 0x000fe20003f24270 */
[----:B------:R-:W-:-:S05]  /*2440*/  FFMA R5, R30, R23, R5 ;  /* 0x000000171e057223 */ /* 0x000fca0000000005 */
[----:B------:R1:W-:Y:S05]  /*2450*/  @P2 STG.E desc[UR36][R12.64+0x20], R5 ;  /* 0x000020050c002986 */ /* 0x0003ea000c101924 */
[----:B------:R-:W-:Y:S05]  /*2460*/  @!P0 BRA `(.L_x_42) ;  /* 0x0000000000048947 */ /* 0x000fea0003800000 */
[----:B------:R0:W5:Y:S02]  /*2470*/  LDG.E.LTC128B R25, desc[UR36][R8.64+0x24] ;  /* 0x0000242408197981 */ /* 0x000164000c1e1920 */
.L_x_42:
[----:B------:R-:W-:Y:S05]  /*2480*/  BSYNC B1 ;  /* 0x0000000000017941 */ /* 0x000fea0003800000 */
.L_x_41:
        /* <DEDUP_REMOVED lines=8> */
.L_x_44:
[----:B------:R-:W-:Y:S05]  /*2510*/  BSYNC B1 ;  /* 0x0000000000017941 */ /* 0x000fea0003800000 */
.L_x_43:
[----:B-1---5:R-:W-:Y:S01]  /*2520*/  FMUL R5, R25, R56 ;  /* 0x0000003819057220 */ /* 0x022fe20000400000 */
[----:B------:R-:W-:Y:S01]  /*2530*/  ISETP.GT.AND P0, PT, R3, RZ, P2 ;  /* 0x000000ff0300720c */ /* 0x000fe20001704270 */
[----:B------:R-:W-:Y:S02]  /*2540*/  BSSY B1, `(.L_x_45) ;  /* 0x0000005000017945 */ /* 0x000fe40003800000 */
[----:B------:R-:W-:-:S05]  /*2550*/  FFMA R5, R32, R23, R5 ;  /* 0x0000001720057223 */ /* 0x000fca0000000005 */
[----:B------:R1:W-:Y:S05]  /*2560*/  @P3 STG.E desc[UR36][R10.64+0x40], R5 ;  /* 0x000040050a003986 */ /* 0x0003ea000c101924 */
[----:B------:R-:W-:Y:S05]  /*2570*/  @!P0 BRA `(.L_x_46) ;  /* 0x0000000000048947 */ /* 0x000fea0003800000 */
[----:B------:R0:W5:Y:S02]  /*2580*/  LDG.E.LTC128B R25, desc[UR36][R6.64+0x44] ;  /* 0x0000442406197981 */ /* 0x000164000c1e1920 */
.L_x_46:
[----:B------:R-:W-:Y:S05]  /*2590*/  BSYNC B1 ;  /* 0x0000000000017941 */ /* 0x000fea0003800000 */
.L_x_45:
[----:B-----5:R-:W-:Y:S01]  /*25a0*/  FMUL R14, R25, R56 ;  /* 0x00000038190e7220 */ /* 0x020fe20000400000 */
[----:B------:R-:W-:Y:S01]  /*25b0*/  ISETP.GT.AND P1, PT, R3, 0x8, P1 ;  /* 0x000000080300780c */ /* 0x000fe20000f24270 */
[----:B------:R-:W-:Y:S02]  /*25c0*/  BSSY B1, `(.L_x_47) ;  /* 0x0000005000017945 */ /* 0x000fe40003800000 */
[----:B------:R-:W-:-:S05]  /*25d0*/  FFMA R33, R33, R23, R14 ;  /* 0x0000001721217223 */ /* 0x000fca000000000e */
[----:B------:R0:W-:Y:S05]  /*25e0*/  @P0 STG.E desc[UR36][R10.64+0x44], R33 ;  /* 0x000044210a000986 */ /* 0x0001ea000c101924 */
[----:B------:R-:W-:Y:S05]  /*25f0*/  @!P1 BRA `(.L_x_48) ;  /* 0x0000000000049947 */ /* 0x000fea0003800000 */
[----:B------:R0:W5:Y:S02]  /*2600*/  LDG.E.LTC128B R25, desc[UR36][R8.64+0x40] ;  /* 0x0000402408197981 */ /* 0x000164000c1e1920 */
.L_x_48:
[----:B------:R-:W-:Y:S05]  /*2610*/  BSYNC B1 ;  /* 0x0000000000017941 */ /* 0x000fea0003800000 */
.L_x_47:
        /* <DEDUP_REMOVED lines=8> */
.L_x_50:
[----:B------:R-:W-:Y:S05]  /*26a0*/  BSYNC B1 ;  /* 0x0000000000017941 */ /* 0x000fea0003800000 */
.L_x_49:
        /* <DEDUP_REMOVED lines=8> */
.L_x_52:
[----:B------:R-:W-:Y:S05]  /*2730*/  BSYNC B1 ;  /* 0x0000000000017941 */ /* 0x000fea0003800000 */
.L_x_51:
[----:B-1---5:R-:W-:Y:S01]  /*2740*/  FMUL R5, R25, R56 ;  /* 0x0000003819057220 */ /* 0x022fe20000400000 */
[----:B------:R-:W-:Y:S01]  /*2750*/  ISETP.GT.AND P2, PT, R3, RZ, P1 ;  /* 0x000000ff0300720c */ /* 0x000fe20000f44270 */
[----:B------:R-:W-:Y:S02]  /*2760*/  BSSY B1, `(.L_x_53) ;  /* 0x0000005000017945 */ /* 0x000fe40003800000 */
[----:B------:R-:W-:-:S05]  /*2770*/  FFMA R5, R36, R23, R5 ;  /* 0x0000001724057223 */ /* 0x000fca0000000005 */
[----:B------:R1:W-:Y:S05]  /*2780*/  @P3 STG.E desc[UR36][R10.64+0x60], R5 ;  /* 0x000060050a003986 */ /* 0x0003ea000c101924 */
[----:B------:R-:W-:Y:S05]  /*2790*/  @!P2 BRA `(.L_x_54) ;  /* 0x000000000004a947 */ /* 0x000fea0003800000 */
[----:B------:R0:W5:Y:S02]  /*27a0*/  LDG.E.LTC128B R25, desc[UR36][R6.64+0x64] ;  /* 0x0000642406197981 */ /* 0x000164000c1e1920 */
.L_x_54:
[----:B------:R-:W-:Y:S05]  /*27b0*/  BSYNC B1 ;  /* 0x0000000000017941 */ /* 0x000fea0003800000 */
.L_x_53:
[----:B-----5:R-:W-:Y:S01]  /*27c0*/  FMUL R14, R25, R56 ;  /* 0x00000038190e7220 */ /* 0x020fe20000400000 */
[----:B------:R-:W-:Y:S01]  /*27d0*/  ISETP.GT.AND P0, PT, R3, 0x8, P0 ;  /* 0x000000080300780c */ /* 0x000fe20000704270 */
[----:B------:R-:W-:Y:S02]  /*27e0*/  BSSY B1, `(.L_x_55) ;  /* 0x0000005000017945 */ /* 0x000fe40003800000 */
[----:B------:R-:W-:-:S05]  /*27f0*/  FFMA R37, R37, R23, R14 ;  /* 0x0000001725257223 */ /* 0x000fca000000000e */
[----:B------:R0:W-:Y:S05]  /*2800*/  @P2 STG.E desc[UR36][R10.64+0x64], R37 ;  /* 0x000064250a002986 */ /* 0x0001ea000c101924 */
[----:B------:R-:W-:Y:S05]  /*2810*/  @!P0 BRA `(.L_x_56) ;  /* 0x0000000000048947 */ /* 0x000fea0003800000 */
[----:B------:R0:W5:Y:S02]  /*2820*/  LDG.E.LTC128B R25, desc[UR36][R8.64+0x60] ;  /* 0x0000602408197981 */ /* 0x000164000c1e1920 */
.L_x_56:
[----:B------:R-:W-:Y:S05]  /*2830*/  BSYNC B1 ;  /* 0x0000000000017941 */ /* 0x000fea0003800000 */
.L_x_55:
        /* <DEDUP_REMOVED lines=8> */
.L_x_58:
[----:B------:R-:W-:Y:S05]  /*28c0*/  BSYNC B1 ;  /* 0x0000000000017941 */ /* 0x000fea0003800000 */
.L_x_57:
        /* <DEDUP_REMOVED lines=8> */
.L_x_60:
[----:B------:R-:W-:Y:S05]  /*2950*/  BSYNC B1 ;  /* 0x0000000000017941 */ /* 0x000fea0003800000 */
.L_x_59:
[----:B-1---5:R-:W-:Y:S01]  /*2960*/  FMUL R5, R25, R56 ;  /* 0x0000003819057220 */ /* 0x022fe20000400000 */
[----:B------:R-:W-:Y:S01]  /*2970*/  ISETP.GT.AND P1, PT, R3, RZ, P0 ;  /* 0x000000ff0300720c */ /* 0x000fe20000724270 */
[----:B------:R-:W-:Y:S02]  /*2980*/  BSSY B1, `(.L_x_61) ;  /* 0x0000005000017945 */ /* 0x000fe40003800000 */
[----:B------:R-:W-:-:S05]  /*2990*/  FFMA R5, R40, R23, R5 ;  /* 0x0000001728057223 */ /* 0x000fca0000000005 */
[----:B------:R1:W-:Y:S05]  /*29a0*/  @P3 STG.E desc[UR36][R10.64+0x80], R5 ;  /* 0x000080050a003986 */ /* 0x0003ea000c101924 */
[----:B------:R-:W-:Y:S05]  /*29b0*/  @!P1 BRA `(.L_x_62) ;  /* 0x0000000000049947 */ /* 0x000fea0003800000 */
[----:B------:R0:W5:Y:S02]  /*29c0*/  LDG.E.LTC128B R25, desc[UR36][R6.64+0x84] ;  /* 0x0000842406197981 */ /* 0x000164000c1e1920 */
.L_x_62:
[----:B------:R-:W-:Y:S05]  /*29d0*/  BSYNC B1 ;  /* 0x0000000000017941 */ /* 0x000fea0003800000 */
.L_x_61:
[----:B-----5:R-:W-:Y:S01]  /*29e0*/  FMUL R14, R25, R56 ;  /* 0x00000038190e7220 */ /* 0x020fe20000400000 */
[----:B------:R-:W-:Y:S01]  /*29f0*/  ISETP.GT.AND P2, PT, R3, 0x8, P2 ;  /* 0x000000080300780c */ /* 0x000fe20001744270 */
[----:B------:R-:W-:Y:S02]  /*2a00*/  BSSY B1, `(.L_x_63) ;  /* 0x0000005000017945 */ /* 0x000fe40003800000 */
[----:B------:R-:W-:-:S05]  /*2a10*/  FFMA R41, R41, R23, R14 ;  /* 0x0000001729297223 */ /* 0x000fca000000000e */
[----:B------:R0:W-:Y:S05]  /*2a20*/  @P1 STG.E desc[UR36][R10.64+0x84], R41 ;  /* 0x000084290a001986 */ /* 0x0001ea000c101924 */
[----:B------:R-:W-:Y:S05]  /*2a30*/  @!P2 BRA `(.L_x_64) ;  /* 0x000000000004a947 */ /* 0x000fea0003800000 */
[----:B------:R0:W5:Y:S02]  /*2a40*/  LDG.E.LTC128B R25, desc[UR36][R8.64+0x80] ;  /* 0x0000802408197981 */ /* 0x000164000c1e1920 */
.L_x_64:
[----:B------:R-:W-:Y:S05]  /*2a50*/  BSYNC B1 ;  /* 0x0000000000017941 */ /* 0x000fea0003800000 */
.L_x_63:
        /* <DEDUP_REMOVED lines=8> */
.L_x_66:
[----:B------:R-:W-:Y:S05]  /*2ae0*/  BSYNC B1 ;  /* 0x0000000000017941 */ /* 0x000fea0003800000 */
.L_x_65:
        /* <DEDUP_REMOVED lines=8> */
.L_x_68:
[----:B------:R-:W-:Y:S05]  /*2b70*/  BSYNC B1 ;  /* 0x0000000000017941 */ /* 0x000fea0003800000 */
.L_x_67:
[----:B-1---5:R-:W-:Y:S01]  /*2b80*/  FMUL R5, R25, R56 ;  /* 0x0000003819057220 */ /* 0x022fe20000400000 */
[----:B------:R-:W-:Y:S01]  /*2b90*/  ISETP.GT.AND P0, PT, R3, RZ, P2 ;  /* 0x000000ff0300720c */ /* 0x000fe20001704270 */
[----:B------:R-:W-:Y:S02]  /*2ba0*/  BSSY B1, `(.L_x_69) ;  /* 0x0000005000017945 */ /* 0x000fe40003800000 */
[----:B------:R-:W-:-:S05]  /*2bb0*/  FFMA R5, R44, R23, R5 ;  /* 0x000000172c057223 */ /* 0x000fca0000000005 */
[----:B------:R1:W-:Y:S05]  /*2bc0*/  @P3 STG.E desc[UR36][R10.64+0xa0], R5 ;  /* 0x0000a0050a003986 */ /* 0x0003ea000c101924 */
[----:B------:R-:W-:Y:S05]  /*2bd0*/  @!P0 BRA `(.L_x_70) ;  /* 0x0000000000048947 */ /* 0x000fea0003800000 */
[----:B------:R0:W5:Y:S02]  /*2be0*/  LDG.E.LTC128B R25, desc[UR36][R6.64+0xa4] ;  /* 0x0000a42406197981 */ /* 0x000164000c1e1920 */
.L_x_70:
[----:B------:R-:W-:Y:S05]  /*2bf0*/  BSYNC B1 ;  /* 0x0000000000017941 */ /* 0x000fea0003800000 */
.L_x_69:
[----:B-----5:R-:W-:Y:S01]  /*2c00*/  FMUL R14, R25, R56 ;  /* 0x00000038190e7220 */ /* 0x020fe20000400000 */
[----:B------:R-:W-:Y:S01]  /*2c10*/  ISETP.GT.AND P1, PT, R3, 0x8, P1 ;  /* 0x000000080300780c */ /* 0x000fe20000f24270 */
[----:B------:R-:W-:Y:S02]  /*2c20*/  BSSY B1, `(.L_x_71) ;  /* 0x0000005000017945 */ /* 0x000fe40003800000 */
[----:B------:R-:W-:-:S05]  /*2c30*/  FFMA R45, R45, R23, R14 ;  /* 0x000000172d2d7223 */ /* 0x000fca000000000e */
[----:B------:R0:W-:Y:S05]  /*2c40*/  @P0 STG.E desc[UR36][R10.64+0xa4], R45 ;  /* 0x0000a42d0a000986 */ /* 0x0001ea000c101924 */
[----:B------:R-:W-:Y:S05]  /*2c50*/  @!P1 BRA `(.L_x_72) ;  /* 0x0000000000049947 */ /* 0x000fea0003800000 */
[----:B------:R0:W5:Y:S02]  /*2c60*/  LDG.E.LTC128B R25, desc[UR36][R8.64+0xa0] ;  /* 0x0000a02408197981 */ /* 0x000164000c1e1920 */
.L_x_72:
[----:B------:R-:W-:Y:S05]  /*2c70*/  BSYNC B1 ;  /* 0x0000000000017941 */ /* 0x000fea0003800000 */
.L_x_71:
        /* <DEDUP_REMOVED lines=8> */
.L_x_74:
[----:B------:R-:W-:Y:S05]  /*2d00*/  BSYNC B1 ;  /* 0x0000000000017941 */ /* 0x000fea0003800000 */
.L_x_73:
        /* <DEDUP_REMOVED lines=8> */
.L_x_76:
[----:B------:R-:W-:Y:S05]  /*2d90*/  BSYNC B1 ;  /* 0x0000000000017941 */ /* 0x000fea0003800000 */
.L_x_75:
[----:B-1---5:R-:W-:Y:S01]  /*2da0*/  FMUL R5, R25, R56 ;  /* 0x0000003819057220 */ /* 0x022fe20000400000 */
[----:B------:R-:W-:Y:S01]  /*2db0*/  ISETP.GT.AND P2, PT, R3, RZ, P1 ;  /* 0x000000ff0300720c */ /* 0x000fe20000f44270 */
[----:B------:R-:W-:Y:S02]  /*2dc0*/  BSSY B1, `(.L_x_77) ;  /* 0x0000005000017945 */ /* 0x000fe40003800000 */
[----:B------:R-:W-:-:S05]  /*2dd0*/  FFMA R5, R48, R23, R5 ;  /* 0x0000001730057223 */ /* 0x000fca0000000005 */
[----:B------:R1:W-:Y:S05]  /*2de0*/  @P3 STG.E desc[UR36][R10.64+0xc0], R5 ;  /* 0x0000c0050a003986 */ /* 0x0003ea000c101924 */
[----:B------:R-:W-:Y:S05]  /*2df0*/  @!P2 BRA `(.L_x_78) ;  /* 0x000000000004a947 */ /* 0x000fea0003800000 */
[----:B------:R0:W5:Y:S02]  /*2e00*/  LDG.E.LTC128B R25, desc[UR36][R6.64+0xc4] ;  /* 0x0000c42406197981 */ /* 0x000164000c1e1920 */
.L_x_78:
[----:B------:R-:W-:Y:S05]  /*2e10*/  BSYNC B1 ;  /* 0x0000000000017941 */ /* 0x000fea0003800000 */
.L_x_77:
[----:B-----5:R-:W-:Y:S01]  /*2e20*/  FMUL R14, R25, R56 ;  /* 0x00000038190e7220 */ /* 0x020fe20000400000 */
[----:B------:R-:W-:Y:S01]  /*2e30*/  ISETP.GT.AND P0, PT, R3, 0x8, P0 ;  /* 0x000000080300780c */ /* 0x000fe20000704270 */
[----:B------:R-:W-:Y:S02]  /*2e40*/  BSSY B1, `(.L_x_79) ;  /* 0x0000005000017945 */ /* 0x000fe40003800000 */
[----:B------:R-:W-:-:S05]  /*2e50*/  FFMA R49, R49, R23, R14 ;  /* 0x0000001731317223 */ /* 0x000fca000000000e */
[----:B------:R0:W-:Y:S05]  /*2e60*/  @P2 STG.E desc[UR36][R10.64+0xc4], R49 ;  /* 0x0000c4310a002986 */ /* 0x0001ea000c101924 */
[----:B------:R-:W-:Y:S05]  /*2e70*/  @!P0 BRA `(.L_x_80) ;  /* 0x0000000000048947 */ /* 0x000fea0003800000 */
[----:B------:R0:W5:Y:S02]  /*2e80*/  LDG.E.LTC128B R25, desc[UR36][R8.64+0xc0] ;  /* 0x0000c02408197981 */ /* 0x000164000c1e1920 */
.L_x_80:
[----:B------:R-:W-:Y:S05]  /*2e90*/  BSYNC B1 ;  /* 0x0000000000017941 */ /* 0x000fea0003800000 */
.L_x_79:
        /* <DEDUP_REMOVED lines=8> */
.L_x_82:
[----:B------:R-:W-:Y:S05]  /*2f20*/  BSYNC B1 ;  /* 0x0000000000017941 */ /* 0x000fea0003800000 */
.L_x_81:
[----:B-----5:R-:W-:Y:S01]  /*2f30*/  FMUL R14, R25, R56 ;  /* 0x00000038190e7220 */ /* 0x020fe20000400000 */
[----:B------:R-:W-:Y:S01]  /*2f40*/  ISETP.GT.AND P0, PT, R4, 0x39, PT ;  /* 0x000000390400780c */ /* 0x000fe20003f04270 */
[----:B------:R-:W-:Y:S01]  /*2f50*/  @P1 IMAD.MOV.U32 R4, RZ, RZ, R12 ;  /* 0x000000ffff041224 */ /* 0x000fe200078e000c */
[----:B------:R-:W-:Y:S01]  /*2f60*/  ISETP.GT.AND P3, PT, R3, RZ, P2 ;  /* 0x000000ff0300720c */ /* 0x000fe20001764270 */
[----:B------:R-:W-:Y:S01]  /*2f70*/  FFMA R51, R51, R23, R14 ;  /* 0x0000001733337223 */ /* 0x000fe2000000000e */
[----:B-1----:R-:W-:Y:S01]  /*2f80*/  @P1 IMAD.MOV.U32 R5, RZ, RZ, R13 ;  /* 0x000000ffff051224 */ /* 0x002fe200078e000d */
[----:B------:R-:W-:Y:S04]  /*2f90*/  BSSY B1, `(.L_x_83) ;  /* 0x0000004000017945 */ /* 0x000fe80003800000 */
[----:B------:R1:W-:Y:S06]  /*2fa0*/  @P1 STG.E desc[UR36][R4.64+0xc4], R51 ;  /* 0x0000c43304001986 */ /* 0x0003ec000c101924 */
[----:B------:R-:W-:Y:S05]  /*2fb0*/  @!P3 BRA `(.L_x_84) ;  /* 0x000000000004b947 */ /* 0x000fea0003800000 */
[----:B------:R0:W5:Y:S02]  /*2fc0*/  LDG.E.LTC128B R25, desc[UR36][R6.64+0xe0] ;  /* 0x0000e02406197981 */ /* 0x000164000c1e1920 */
.L_x_84:
[----:B------:R-:W-:Y:S05]  /*2fd0*/  BSYNC B1 ;  /* 0x0000000000017941 */ /* 0x000fea0003800000 */
.L_x_83:
[----:B-1---5:R-:W-:Y:S01]  /*2fe0*/  FMUL R5, R25, R56 ;  /* 0x0000003819057220 */ /* 0x022fe20000400000 */
[----:B------:R-:W-:Y:S01]  /*2ff0*/  @P3 IMAD.MOV.U32 R4, RZ, RZ, R10 ;  /* 0x000000ffff043224 */ /* 0x000fe200078e000a */
[----:B------:R-:W-:Y:S01]  /*3000*/  ISETP.GT.AND P1, PT, R3, RZ, P0 ;  /* 0x000000ff0300720c */ /* 0x000fe20000724270 */
[----:B------:R-:W-:Y:S01]  /*3010*/  BSSY B1, `(.L_x_85) ;  /* 0x0000006000017945 */ /* 0x000fe20003800000 */
[----:B------:R-:W-:Y:S01]  /*3020*/  FFMA R15, R52, R23, R5 ;  /* 0x00000017340f7223 */ /* 0x000fe20000000005 */
[----:B------:R-:W-:-:S05]  /*3030*/  @P3 IMAD.MOV.U32 R5, RZ, RZ, R11 ;  /* 0x000000ffff053224 */ /* 0x000fca00078e000b */
[----:B------:R1:W-:Y:S05]  /*3040*/  @P3 STG.E desc[UR36][R4.64+0xe0], R15 ;  /* 0x0000e00f04003986 */ /* 0x0003ea000c101924 */
[----:B------:R-:W-:Y:S05]  /*3050*/  @!P1 BRA `(.L_x_86) ;  /* 0x0000000000049947 */ /* 0x000fea0003800000 */
[----:B------:R0:W5:Y:S02]  /*3060*/  LDG.E.LTC128B R25, desc[UR36][R6.64+0xe4] ;  /* 0x0000e42406197981 */ /* 0x000164000c1e1920 */
.L_x_86:
[----:B------:R-:W-:Y:S05]  /*3070*/  BSYNC B1 ;  /* 0x0000000000017941 */ /* 0x000fea0003800000 */
.L_x_85:
[----:B-1---5:R-:W-:Y:S01]  /*3080*/  FMUL R4, R25, R56 ;  /* 0x0000003819047220 */ /* 0x022fe20000400000 */
[----:B------:R-:W-:Y:S01]  /*3090*/  ISETP.GT.AND P2, PT, R3, 0x8, P2 ;  /* 0x000000080300780c */ /* 0x000fe20001744270 */
[----:B------:R-:W-:Y:S02]  /*30a0*/  BSSY B1, `(.L_x_87) ;  /* 0x0000005000017945 */ /* 0x000fe40003800000 */
[----:B------:R-:W-:-:S05]  /*30b0*/  FFMA R53, R53, R23, R4 ;  /* 0x0000001735357223 */ /* 0x000fca0000000004 */
[----:B------:R1:W-:Y:S05]  /*30c0*/  @P1 STG.E desc[UR36][R10.64+0xe4], R53 ;  /* 0x0000e4350a001986 */ /* 0x0003ea000c101924 */
[----:B------:R-:W-:Y:S05]  /*30d0*/  @!P2 BRA `(.L_x_88) ;  /* 0x000000000004a947 */ /* 0x000fea0003800000 */
[----:B------:R0:W5:Y:S02]  /*30e0*/  LDG.E.LTC128B R25, desc[UR36][R8.64+0xe0] ;  /* 0x0000e02408197981 */ /* 0x000164000c1e1920 */
.L_x_88:
[----:B------:R-:W-:Y:S05]  /*30f0*/  BSYNC B1 ;  /* 0x0000000000017941 */ /* 0x000fea0003800000 */
.L_x_87:
[----:B-----5:R-:W-:Y:S01]  /*3100*/  FMUL R5, R25, R56 ;  /* 0x0000003819057220 */ /* 0x020fe20000400000 */
[----:B------:R-:W-:Y:S01]  /*3110*/  @P2 IMAD.MOV.U32 R4, RZ, RZ, R12 ;  /* 0x000000ffff042224 */ /* 0x000fe200078e000c */
[----:B------:R-:W-:Y:S01]  /*3120*/  ISETP.GT.AND P0, PT, R3, 0x8, P0 ;  /* 0x000000080300780c */ /* 0x000fe20000704270 */
[----:B------:R-:W-:Y:S01]  /*3130*/  BSSY B1, `(.L_x_89) ;  /* 0x0000006000017945 */ /* 0x000fe20003800000 */
[----:B0---4-:R-:W-:Y:S01]  /*3140*/  FFMA R7, R54, R23, R5 ;  /* 0x0000001736077223 */ /* 0x011fe20000000005 */
[----:B------:R-:W-:-:S05]  /*3150*/  @P2 IMAD.MOV.U32 R5, RZ, RZ, R13 ;  /* 0x000000ffff052224 */ /* 0x000fca00078e000d */
[----:B------:R0:W-:Y:S05]  /*3160*/  @P2 STG.E desc[UR36][R4.64+0xe0], R7 ;  /* 0x0000e00704002986 */ /* 0x0001ea000c101924 */
[----:B------:R-:W-:Y:S05]  /*3170*/  @!P0 BRA `(.L_x_90) ;  /* 0x0000000000048947 */ /* 0x000fea0003800000 */
[----:B------:R4:W5:Y:S02]  /*3180*/  LDG.E.LTC128B R25, desc[UR36][R8.64+0xe4] ;  /* 0x0000e42408197981 */ /* 0x000964000c1e1920 */
.L_x_90:
[----:B------:R-:W-:Y:S05]  /*3190*/  BSYNC B1 ;  /* 0x0000000000017941 */ /* 0x000fea0003800000 */
.L_x_89:
[----:B0----5:R-:W-:-:S04]  /*31a0*/  FMUL R4, R25, R56 ;  /* 0x0000003819047220 */ /* 0x021fc80000400000 */
[----:B------:R-:W-:Y:S01]  /*31b0*/  FFMA R55, R55, R23, R4 ;  /* 0x0000001737377223 */ /* 0x000fe20000000004 */
[----:B------:R-:W-:Y:S06]  /*31c0*/  @!P0 BRA `(.L_x_91) ;  /* 0x0000000800088947 */ /* 0x000fec0003800000 */
[----:B------:R0:W-:Y:S01]  /*31d0*/  STG.E desc[UR36][R12.64+0xe4], R55 ;  /* 0x0000e4370c007986 */ /* 0x0001e2000c101924 */
[----:B------:R-:W-:Y:S05]  /*31e0*/  BRA `(.L_x_91) ;  /* 0x0000000800007947 */ /* 0x000fea0003800000 */
.L_x_30:
[----:B------:R-:W-:Y:S01]  /*31f0*/  ISETP.GT.AND P3, PT, R4, 0x1, PT ;  /* 0x000000010400780c */ /* 0x000fe20003f64270 */
[----:B------:R-:W-:Y:S01]  /*3200*/  ULDC.64 UR4, c[0x0][0x5c0] ;  /* 0x0001700000047ab9 */ /* 0x000fe20000000a00 */
[-C--:B------:R-:W-:Y:S01]  /*3210*/  FMUL R5, R24, R23.reuse ;  /* 0x0000001718057220 */ /* 0x080fe20000400000 */
[C---:B------:R-:W-:Y:S01]  /*3220*/  LEA R6, P1, R58.reuse, UR4, 0x2 ;  /* 0x000000043a067c11 */ /* 0x040fe2000f8210ff */
[-C--:B------:R-:W-:Y:S01]  /*3230*/  FMUL R25, R25, R23.reuse ;  /* 0x0000001719197220 */ /* 0x080fe20000400000 */
[----:B------:R-:W-:Y:S01]  /*3240*/  ISETP.GT.AND P2, PT, R3, RZ, P3 ;  /* 0x000000ff0300720c */ /* 0x000fe20001f44270 */
[-C--:B------:R-:W-:Y:S01]  /*3250*/  FMUL R27, R27, R23.reuse ;  /* 0x000000171b1b7220 */ /* 0x080fe20000400000 */
[----:B------:R-:W-:Y:S01]  /*3260*/  LEA.HI.X R7, R58, UR5, R73, 0x2, P1 ;  /* 0x000000053a077c11 */ /* 0x000fe200088f1449 */
[-C--:B------:R-:W-:Y:S01]  /*3270*/  FMUL R11, R28, R23.reuse ;  /* 0x000000171c0b7220 */ /* 0x080fe20000400000 */
[----:B------:R-:W-:Y:S01]  /*3280*/  ISETP.GT.AND P0, PT, R3, 0x8, P0 ;  /* 0x000000080300780c */ /* 0x000fe20000704270 */
[-C--:B------:R-:W-:Y:S01]  /*3290*/  FMUL R29, R29, R23.reuse ;  /* 0x000000171d1d7220 */ /* 0x080fe20000400000 */
[C---:B------:R-:W-:Y:S01]  /*32a0*/  SHF.L.U64.HI R65, R64.reuse, 0x5, R65 ;  /* 0x0000000540417819 */ /* 0x040fe20000010241 */
[----:B------:R0:W-:Y:S01]  /*32b0*/  @P4 STG.E desc[UR36][R6.64], R5 ;  /* 0x0000000506004986 */ /* 0x0001e2000c101924 */
[----:B------:R-:W-:Y:S01]  /*32c0*/  LEA R8, P1, R64, R6, 0x5 ;  /* 0x0000000640087211 */ /* 0x000fe200078228ff */
[-C--:B------:R-:W-:Y:S01]  /*32d0*/  FMUL R31, R31, R23.reuse ;  /* 0x000000171f1f7220 */ /* 0x080fe20000400000 */
[C---:B------:R-:W-:Y:S01]  /*32e0*/  ISETP.GT.AND P5, PT, R4.reuse, 0x8, PT ;  /* 0x000000080400780c */ /* 0x040fe20003fa4270 */
[-C--:B------:R-:W-:Y:S01]  /*32f0*/  FMUL R33, R33, R23.reuse ;  /* 0x0000001721217220 */ /* 0x080fe20000400000 */
[----:B------:R-:W-:Y:S01]  /*3300*/  ISETP.GT.AND P3, PT, R3, 0x8, P3 ;  /* 0x000000080300780c */ /* 0x000fe20001f64270 */
[----:B------:R-:W-:Y:S01]  /*3310*/  @P2 STG.E desc[UR36][R6.64+0x4], R25 ;  /* 0x0000041906002986 */ /* 0x000fe2000c101924 */
[----:B------:R-:W-:Y:S01]  /*3320*/  ISETP.GT.AND P4, PT, R4, 0x9, PT ;  /* 0x000000090400780c */ /* 0x000fe20003f84270 */
[----:B------:R-:W-:Y:S01]  /*3330*/  IMAD.X R9, R65, 0x1, R7, P1 ;  /* 0x0000000141097824 */ /* 0x000fe200008e0607 */
[----:B------:R-:W-:Y:S01]  /*3340*/  ISETP.GT.AND P2, PT, R3, RZ, P5 ;  /* 0x000000ff0300720c */ /* 0x000fe20002f44270 */
[-C--:B------:R-:W-:Y:S01]  /*3350*/  FMUL R35, R35, R23.reuse ;  /* 0x0000001723237220 */ /* 0x080fe20000400000 */
[C---:B------:R-:W-:Y:S01]  /*3360*/  ISETP.GT.AND P1, PT, R3.reuse, RZ, P4 ;  /* 0x000000ff0300720c */ /* 0x040fe20002724270 */
[-C--:B0-----:R-:W-:Y:S01]  /*3370*/  FMUL R5, R26, R23.reuse ;  /* 0x000000171a057220 */ /* 0x081fe20000400000 */
[----:B------:R-:W-:Y:S01]  /*3380*/  ISETP.GT.AND P4, PT, R3, 0x8, P4 ;  /* 0x000000080300780c */ /* 0x000fe20002784270 */
[-C--:B------:R-:W-:Y:S01]  /*3390*/  FMUL R37, R37, R23.reuse ;  /* 0x0000001725257220 */ /* 0x080fe20000400000 */
[-C--:B------:R-:W-:Y:S01]  /*33a0*/  FMUL R39, R39, R23.reuse ;  /* 0x0000001727277220 */ /* 0x080fe20000400000 */
[-C--:B------:R-:W-:Y:S01]  /*33b0*/  FMUL R41, R41, R23.reuse ;  /* 0x0000001729297220 */ /* 0x080fe20000400000 */
[----:B------:R0:W-:Y:S01]  /*33c0*/  @P0 STG.E desc[UR36][R8.64], R5 ;  /* 0x0000000508000986 */ /* 0x0001e2000c101924 */
[----:B------:R-:W-:Y:S01]  /*33d0*/  ISETP.GT.AND P0, PT, R3, 0x8, P5 ;  /* 0x000000080300780c */ /* 0x000fe20002f04270 */
[-C--:B------:R-:W-:Y:S01]  /*33e0*/  FMUL R43, R43, R23.reuse ;  /* 0x000000172b2b7220 */ /* 0x080fe20000400000 */
[C---:B------:R-:W-:Y:S01]  /*33f0*/  ISETP.GT.AND P5, PT, R4.reuse, 0x10, PT ;  /* 0x000000100400780c */ /* 0x040fe20003fa4270 */
[----:B------:R-:W-:Y:S01]  /*3400*/  @P3 STG.E desc[UR36][R8.64+0x4], R27 ;  /* 0x0000041b08003986 */ /* 0x000fe2000c101924 */
[----:B------:R-:W-:Y:S01]  /*3410*/  ISETP.GT.AND P3, PT, R4, 0x11, PT ;  /* 0x000000110400780c */ /* 0x000fe20003f64270 */
[-C--:B------:R-:W-:Y:S01]  /*3420*/  FMUL R45, R45, R23.reuse ;  /* 0x000000172d2d7220 */ /* 0x080fe20000400000 */
[-C--:B------:R-:W-:Y:S01]  /*3430*/  FMUL R47, R47, R23.reuse ;  /* 0x000000172f2f7220 */ /* 0x080fe20000400000 */
[----:B------:R1:W-:Y:S01]  /*3440*/  @P2 STG.E desc[UR36][R6.64+0x20], R11 ;  /* 0x0000200b06002986 */ /* 0x0003e2000c101924 */
[----:B------:R-:W-:Y:S01]  /*3450*/  ISETP.GT.AND P2, PT, R3, RZ, P5 ;  /* 0x000000ff0300720c */ /* 0x000fe20002f44270 */
[-C--:B------:R-:W-:Y:S01]  /*3460*/  FMUL R49, R49, R23.reuse ;  /* 0x0000001731317220 */ /* 0x080fe20000400000 */
[-C--:B------:R-:W-:Y:S01]  /*3470*/  FMUL R51, R51, R23.reuse ;  /* 0x0000001733337220 */ /* 0x080fe20000400000 */
[-C--:B0-----:R-:W-:Y:S01]  /*3480*/  FMUL R5, R30, R23.reuse ;  /* 0x000000171e057220 */ /* 0x081fe20000400000 */
[----:B------:R-:W-:Y:S01]  /*3490*/  @P1 STG.E desc[UR36][R6.64+0x24], R29 ;  /* 0x0000241d06001986 */ /* 0x000fe2000c101924 */
[----:B------:R-:W-:Y:S01]  /*34a0*/  ISETP.GT.AND P1, PT, R3, RZ, P3 ;  /* 0x000000ff0300720c */ /* 0x000fe20001f24270 */
[-C--:B------:R-:W-:Y:S01]  /*34b0*/  FMUL R53, R53, R23.reuse ;  /* 0x0000001735357220 */ /* 0x080fe20000400000 */
[C---:B------:R-:W-:Y:S01]  /*34c0*/  ISETP.GT.AND P3, PT, R3.reuse, 0x8, P3 ;  /* 0x000000080300780c */ /* 0x040fe20001f64270 */
[----:B------:R0:W-:Y:S01]  /*34d0*/  @P0 STG.E desc[UR36][R8.64+0x20], R5 ;  /* 0x0000200508000986 */ /* 0x0001e2000c101924 */
[----:B------:R-:W-:Y:S01]  /*34e0*/  ISETP.GT.AND P0, PT, R3, 0x8, P5 ;  /* 0x000000080300780c */ /* 0x000fe20002f04270 */
[-C--:B------:R-:W-:Y:S01]  /*34f0*/  FMUL R13, R54, R23.reuse ;  /* 0x00000017360d7220 */ /* 0x080fe20000400000 */
[-C--:B-1----:R-:W-:Y:S01]  /*3500*/  FMUL R11, R32, R23.reuse ;  /* 0x00000017200b7220 */ /* 0x082fe20000400000 */
[C---:B------:R-:W-:Y:S01]  /*3510*/  ISETP.GT.AND P5, PT, R4.reuse, 0x18, PT ;  /* 0x000000180400780c */ /* 0x040fe20003fa4270 */
[----:B------:R-:W-:Y:S01]  /*3520*/  @P4 STG.E desc[UR36][R8.64+0x24], R31 ;  /* 0x0000241f08004986 */ /* 0x000fe2000c101924 */
[----:B------:R-:W-:Y:S01]  /*3530*/  ISETP.GT.AND P4, PT, R4, 0x19, PT ;  /* 0x000000190400780c */ /* 0x000fe20003f84270 */
[----:B------:R-:W-:-:S02]  /*3540*/  FMUL R55, R55, R23 ;  /* 0x0000001737377220 */ /* 0x000fc40000400000 */
[----:B------:R1:W-:Y:S01]  /*3550*/  @P2 STG.E desc[UR36][R6.64+0x40], R11 ;  /* 0x0000400b06002986 */ /* 0x0003e2000c101924 */
[C---:B------:R-:W-:Y:S01]  /*3560*/  ISETP.GT.AND P2, PT, R3.reuse, RZ, P5 ;  /* 0x000000ff0300720c */ /* 0x040fe20002f44270 */
[-C--:B0-----:R-:W-:Y:S02]  /*3570*/  FMUL R5, R34, R23.reuse ;  /* 0x0000001722057220 */ /* 0x081fe40000400000 */
[----:B------:R-:W-:Y:S01]  /*3580*/  @P1 STG.E desc[UR36][R6.64+0x44], R33 ;  /* 0x0000442106001986 */ /* 0x000fe2000c101924 */
[C---:B------:R-:W-:Y:S02]  /*3590*/  ISETP.GT.AND P1, PT, R3.reuse, RZ, P4 ;  /* 0x000000ff0300720c */ /* 0x040fe40002724270 */
[C---:B------:R-:W-:Y:S01]  /*35a0*/  ISETP.GT.AND P4, PT, R3.reuse, 0x8, P4 ;  /* 0x000000080300780c */ /* 0x040fe20002784270 */
[----:B------:R0:W-:Y:S01]  /*35b0*/  @P0 STG.E desc[UR36][R8.64+0x40], R5 ;  /* 0x0000400508000986 */ /* 0x0001e2000c101924 */
[C---:B------:R-:W-:Y:S02]  /*35c0*/  ISETP.GT.AND P0, PT, R3.reuse, 0x8, P5 ;  /* 0x000000080300780c */ /* 0x040fe40002f04270 */
[----:B------:R-:W-:Y:S01]  /*35d0*/  ISETP.GT.AND P5, PT, R4, 0x20, PT ;  /* 0x000000200400780c */ /* 0x000fe20003fa4270 */
[----:B-1----:R-:W-:Y:S01]  /*35e0*/  FMUL R11, R36, R23 ;  /* 0x00000017240b7220 */ /* 0x002fe20000400000 */
[----:B------:R-:W-:Y:S02]  /*35f0*/  @P3 STG.E desc[UR36][R8.64+0x44], R35 ;  /* 0x0000442308003986 */ /* 0x000fe4000c101924 */
[----:B------:R-:W-:-:S02]  /*3600*/  ISETP.GT.AND P3, PT, R3, RZ, P5 ;  /* 0x000000ff0300720c */ /* 0x000fc40002f64270 */
[----:B------:R1:W-:Y:S01]  /*3610*/  @P2 STG.E desc[UR36][R6.64+0x60], R11 ;  /* 0x0000600b06002986 */ /* 0x0003e2000c101924 */
[----:B------:R-:W-:Y:S01]  /*3620*/  ISETP.GT.AND P2, PT, R4, 0x21, PT ;  /* 0x000000210400780c */ /* 0x000fe20003f44270 */
[-C--:B0-----:R-:W-:Y:S02]  /*3630*/  FMUL R5, R38, R23.reuse ;  /* 0x0000001726057220 */ /* 0x081fe40000400000 */
[----:B------:R-:W-:Y:S01]  /*3640*/  @P1 STG.E desc[UR36][R6.64+0x64], R37 ;  /* 0x0000642506001986 */ /* 0x000fe2000c101924 */
[C---:B------:R-:W-:Y:S02]  /*3650*/  ISETP.GT.AND P1, PT, R3.reuse, RZ, P2 ;  /* 0x000000ff0300720c */ /* 0x040fe40001724270 */
[C---:B------:R-:W-:Y:S01]  /*3660*/  ISETP.GT.AND P2, PT, R3.reuse, 0x8, P2 ;  /* 0x000000080300780c */ /* 0x040fe20001744270 */
[----:B------:R0:W-:Y:S01]  /*3670*/  @P0 STG.E desc[UR36][R8.64+0x60], R5 ;  /* 0x0000600508000986 */ /* 0x0001e2000c101924 */
[----:B------:R-:W-:Y:S01]  /*3680*/  ISETP.GT.AND P0, PT, R3, 0x8, P5 ;  /* 0x000000080300780c */ /* 0x000fe20002f04270 */
[----:B-1----:R-:W-:-:S02]  /*3690*/  FMUL R11, R40, R23 ;  /* 0x00000017280b7220 */ /* 0x002fc40000400000 */
[----:B------:R-:W-:Y:S04]  /*36a0*/  @P4 STG.E desc[UR36][R8.64+0x64], R39 ;  /* 0x0000642708004986 */ /* 0x000fe8000c101924 */
[----:B------:R1:W-:Y:S01]  /*36b0*/  @P3 STG.E desc[UR36][R6.64+0x80], R11 ;  /* 0x0000800b06003986 */ /* 0x0003e2000c101924 */
[----:B------:R-:W-:Y:S01]  /*36c0*/  ISETP.GT.AND P3, PT, R4, 0x28, PT ;  /* 0x000000280400780c */ /* 0x000fe20003f64270 */
[----:B0-----:R-:W-:Y:S02]  /*36d0*/  FMUL R5, R42, R23 ;  /* 0x000000172a057220 */ /* 0x001fe40000400000 */
[----:B------:R-:W-:Y:S01]  /*36e0*/  @P1 STG.E desc[UR36][R6.64+0x84], R41 ;  /* 0x0000842906001986 */ /* 0x000fe2000c101924 */
[----:B------:R-:W-:Y:S02]  /*36f0*/  ISETP.GT.AND P5, PT, R3, RZ, P3 ;  /* 0x000000ff0300720c */ /* 0x000fe40001fa4270 */
[C---:B------:R-:W-:Y:S01]  /*3700*/  ISETP.GT.AND P1, PT, R4.reuse, 0x29, PT ;  /* 0x000000290400780c */ /* 0x040fe20003f24270 */
[----:B------:R0:W-:Y:S01]  /*3710*/  @P0 STG.E desc[UR36][R8.64+0x80], R5 ;  /* 0x0000800508000986 */ /* 0x0001e2000c101924 */
[----:B------:R-:W-:-:S02]  /*3720*/  ISETP.GT.AND P0, PT, R4, 0x30, PT ;  /* 0x000000300400780c */ /* 0x000fc40003f04270 */
[C---:B------:R-:W-:Y:S01]  /*3730*/  ISETP.GT.AND P4, PT, R3.reuse, RZ, P1 ;  /* 0x000000ff0300720c */ /* 0x040fe20000f84270 */
[-C--:B-1----:R-:W-:Y:S01]  /*3740*/  FMUL R11, R44, R23.reuse ;  /* 0x000000172c0b7220 */ /* 0x082fe20000400000 */
[C---:B------:R-:W-:Y:S01]  /*3750*/  ISETP.GT.AND P3, PT, R3.reuse, 0x8, P3 ;  /* 0x000000080300780c */ /* 0x040fe20001f64270 */
[----:B------:R-:W-:Y:S01]  /*3760*/  @P2 STG.E desc[UR36][R8.64+0x84], R43 ;  /* 0x0000842b08002986 */ /* 0x000fe2000c101924 */
[C---:B------:R-:W-:Y:S02]  /*3770*/  ISETP.GT.AND P1, PT, R3.reuse, 0x8, P1 ;  /* 0x000000080300780c */ /* 0x040fe40000f24270 */
[----:B------:R-:W-:Y:S01]  /*3780*/  ISETP.GT.AND P2, PT, R4, 0x31, PT ;  /* 0x000000310400780c */ /* 0x000fe20003f44270 */
[----:B------:R1:W-:Y:S01]  /*3790*/  @P5 STG.E desc[UR36][R6.64+0xa0], R11 ;  /* 0x0000a00b06005986 */ /* 0x0003e2000c101924 */
[C---:B------:R-:W-:Y:S01]  /*37a0*/  ISETP.GT.AND P5, PT, R3.reuse, RZ, P0 ;  /* 0x000000ff0300720c */ /* 0x040fe200007a4270 */
[----:B0-----:R-:W-:Y:S01]  /*37b0*/  FMUL R5, R46, R23 ;  /* 0x000000172e057220 */ /* 0x001fe20000400000 */
[----:B------:R-:W-:-:S03]  /*37c0*/  ISETP.GT.AND P0, PT, R3, 0x8, P0 ;  /* 0x000000080300780c */ /* 0x000fc60000704270 */
[----:B------:R-:W-:Y:S01]  /*37d0*/  @P4 STG.E desc[UR36][R6.64+0xa4], R45 ;  /* 0x0000a42d06004986 */ /* 0x000fe2000c101924 */
[C---:B------:R-:W-:Y:S02]  /*37e0*/  ISETP.GT.AND P4, PT, R3.reuse, RZ, P2 ;  /* 0x000000ff0300720c */ /* 0x040fe40001784270 */
[----:B------:R-:W-:Y:S01]  /*37f0*/  ISETP.GT.AND P2, PT, R3, 0x8, P2 ;  /* 0x000000080300780c */ /* 0x000fe20001744270 */
[----:B------:R0:W-:Y:S01]  /*3800*/  @P3 STG.E desc[UR36][R8.64+0xa0], R5 ;  /* 0x0000a00508003986 */ /* 0x0001e2000c101924 */
[----:B------:R-:W-:Y:S01]  /*3810*/  ISETP.GT.AND P3, PT, R4, 0x39, PT ;  /* 0x000000390400780c */ /* 0x000fe20003f64270 */
[----:B-1----:R-:W-:Y:S02]  /*3820*/  FMUL R11, R48, R23 ;  /* 0x00000017300b7220 */ /* 0x002fe40000400000 */
[----:B------:R-:W-:Y:S01]  /*3830*/  @P1 STG.E desc[UR36][R8.64+0xa4], R47 ;  /* 0x0000a42f08001986 */ /* 0x000fe2000c101924 */
[----:B------:R-:W-:Y:S01]  /*3840*/  ISETP.GT.AND P1, PT, R4, 0x38, PT ;  /* 0x000000380400780c */ /* 0x000fe20003f24270 */
[----:B------:R-:W-:-:S02]  /*3850*/  @P5 IMAD.MOV.U32 R4, RZ, RZ, R6 ;  /* 0x000000ffff045224 */ /* 0x000fc400078e0006 */
[----:B0-----:R-:W-:-:S05]  /*3860*/  @P5 IMAD.MOV.U32 R5, RZ, RZ, R7 ;  /* 0x000000ffff055224 */ /* 0x001fca00078e0007 */
[----:B------:R0:W-:Y:S01]  /*3870*/  @P5 STG.E desc[UR36][R4.64+0xc0], R11 ;  /* 0x0000c00b04005986 */ /* 0x0001e2000c101924 */
[C---:B------:R-:W-:Y:S02]  /*3880*/  ISETP.GT.AND P5, PT, R3.reuse, RZ, P3 ;  /* 0x000000ff0300720c */ /* 0x040fe40001fa4270 */
[----:B------:R-:W-:Y:S01]  /*3890*/  ISETP.GT.AND P3, PT, R3, 0x8, P3 ;  /* 0x000000080300780c */ /* 0x000fe20001f64270 */
[----:B0-----:R-:W-:Y:S02]  /*38a0*/  @P4 IMAD.MOV.U32 R4, RZ, RZ, R6 ;  /* 0x000000ffff044224 */ /* 0x001fe400078e0006 */
[----:B------:R-:W-:Y:S01]  /*38b0*/  FMUL R11, R52, R23 ;  /* 0x00000017340b7220 */ /* 0x000fe20000400000 */
[----:B------:R-:W-:-:S05]  /*38c0*/  @P4 IMAD.MOV.U32 R5, RZ, RZ, R7 ;  /* 0x000000ffff054224 */ /* 0x000fca00078e0007 */
[----:B------:R0:W-:Y:S01]  /*38d0*/  @P4 STG.E desc[UR36][R4.64+0xc4], R49 ;  /* 0x0000c43104004986 */ /* 0x0001e2000c101924 */
[C---:B------:R-:W-:Y:S02]  /*38e0*/  ISETP.GT.AND P4, PT, R3.reuse, RZ, P1 ;  /* 0x000000ff0300720c */ /* 0x040fe40000f84270 */
[----:B------:R-:W-:Y:S01]  /*38f0*/  ISETP.GT.AND P1, PT, R3, 0x8, P1 ;  /* 0x000000080300780c */ /* 0x000fe20000f24270 */
[----:B------:R-:W-:Y:S01]  /*3900*/  FMUL R3, R50, R23 ;  /* 0x0000001732037220 */ /* 0x000fe20000400000 */
[----:B0-----:R-:W-:Y:S02]  /*3910*/  @P0 IMAD.MOV.U32 R4, RZ, RZ, R8 ;  /* 0x000000ffff040224 */ /* 0x001fe400078e0008 */
[----:B------:R-:W-:-:S05]  /*3920*/  @P0 IMAD.MOV.U32 R5, RZ, RZ, R9 ;  /* 0x000000ffff050224 */ /* 0x000fca00078e0009 */
[----:B------:R0:W-:Y:S02]  /*3930*/  @P0 STG.E desc[UR36][R4.64+0xc0], R3 ;  /* 0x0000c00304000986 */ /* 0x0001e4000c101924 */
[----:B0-----:R-:W-:Y:S02]  /*3940*/  @P2 IMAD.MOV.U32 R4, RZ, RZ, R8 ;  /* 0x000000ffff042224 */ /* 0x001fe400078e0008 */
[----:B------:R-:W-:-:S05]  /*3950*/  @P2 IMAD.MOV.U32 R5, RZ, RZ, R9 ;  /* 0x000000ffff052224 */ /* 0x000fca00078e0009 */
[----:B------:R0:W-:Y:S02]  /*3960*/  @P2 STG.E desc[UR36][R4.64+0xc4], R51 ;  /* 0x0000c43304002986 */ /* 0x0001e4000c101924 */
[----:B0-----:R-:W-:Y:S02]  /*3970*/  @P4 IMAD.MOV.U32 R4, RZ, RZ, R6 ;  /* 0x000000ffff044224 */ /* 0x001fe400078e0006 */
[----:B------:R-:W-:-:S05]  /*3980*/  @P4 IMAD.MOV.U32 R5, RZ, RZ, R7 ;  /* 0x000000ffff054224 */ /* 0x000fca00078e0007 */
[----:B------:R0:W-:Y:S04]  /*3990*/  @P4 STG.E desc[UR36][R4.64+0xe0], R11 ;  /* 0x0000e00b04004986 */ /* 0x0001e8000c101924 */
[----:B------:R1:W-:Y:S01]  /*39a0*/  @P5 STG.E desc[UR36][R6.64+0xe4], R53 ;  /* 0x0000e43506005986 */ /* 0x0003e2000c101924 */
[----:B0-----:R-:W-:Y:S02]  /*39b0*/  @P1 IMAD.MOV.U32 R4, RZ, RZ, R8 ;  /* 0x000000ffff041224 */ /* 0x001fe400078e0008 */
[----:B------:R-:W-:-:S05]  /*39c0*/  @P1 IMAD.MOV.U32 R5, RZ, RZ, R9 ;  /* 0x000000ffff051224 */ /* 0x000fca00078e0009 */
[----:B------:R1:W-:Y:S04]  /*39d0*/  @P1 STG.E desc[UR36][R4.64+0xe0], R13 ;  /* 0x0000e00d04001986 */ /* 0x0003e8000c101924 */
[----:B------:R1:W-:Y:S02]  /*39e0*/  @P3 STG.E desc[UR36][R8.64+0xe4], R55 ;  /* 0x0000e43708003986 */ /* 0x0003e4000c101924 */
.L_x_91:
[----:B------:R-:W-:Y:S05]  /*39f0*/  BSYNC B0 ;  /* 0x0000000000007941 */ /* 0x000fea0003800000 */
.L_x_29:
[----:B------:R-:W-:Y:S01]  /*3a00*/  ULDC UR4, c[0x0][0xc] ;  /* 0x0000030000047ab9 */ /* 0x000fe20000000800 */
[----:B------:R-:W-:Y:S01]  /*3a10*/  ULDC UR5, c[0x0][0x10] ;  /* 0x0000040000057ab9 */ /* 0x000fe20000000800 */
[----:B------:R-:W2:Y:S01]  /*3a20*/  LDC R3, c[0x0][0x14] ;  /* 0x00000500ff037b82 */ /* 0x000ea20000000800 */
[----:B------:R-:W-:Y:S01]  /*3a30*/  UIMAD.WIDE.U32 UR4, UR4, UR5, URZ ;  /* 0x00000005040472a5 */ /* 0x000fe2000f8e003f */
[----:B------:R-:W-:Y:S02]  /*3a40*/  IMAD.MOV.U32 R59, RZ, RZ, -0x1 ;  /* 0xffffffffff3b7424 */ /* 0x000fe400078e00ff */
[----:B------:R-:W-:-:S03]  /*3a50*/  IMAD.MOV.U32 R57, RZ, RZ, -0x1 ;  /* 0xffffffffff397424 */ /* 0x000fc600078e00ff */
[----:B--2---:R-:W-:-:S04]  /*3a60*/  IMAD.WIDE.U32 R16, R3, UR4, R16 ;  /* 0x0000000403107c25 */ /* 0x004fc8000f8e0010 */
[----:B------:R-:W-:Y:S01]  /*3a70*/  IMAD R3, R3, UR5, RZ ;  /* 0x0000000503037c24 */ /* 0x000fe2000f8e02ff */
[----:B------:R-:W-:Y:S02]  /*3a80*/  ULDC.64 UR4, c[0x0][0x650] ;  /* 0x0001940000047ab9 */ /* 0x000fe40000000a00 */
[----:B------:R-:W-:Y:S01]  /*3a90*/  ISETP.GE.U32.AND P0, PT, R16, UR4, PT ;  /* 0x0000000410007c0c */ /* 0x000fe2000bf06070 */
[--C-:B------:R-:W-:Y:S01]  /*3aa0*/  IMAD.IADD R17, R17, 0x1, R3.reuse ;  /* 0x0000000111117824 */ /* 0x100fe200078e0203 */
[----:B------:R-:W-:-:S04]  /*3ab0*/  PRMT R3, RZ, 0x7610, R3 ;  /* 0x00007610ff037816 */ /* 0x000fc80000000003 */
[----:B------:R-:W-:-:S13]  /*3ac0*/  ISETP.GE.U32.AND.EX P0, PT, R17, UR5, PT, P0 ;  /* 0x0000000511007c0c */ /* 0x000fda000bf06100 */
[----:B------:R-:W-:Y:S05]  /*3ad0*/  @P0 BRA `(.L_x_92) ;  /* 0x0000000400640947 */ /* 0x000fea0003800000 */
[----:B0--3--:R-:W0:Y:S01]  /*3ae0*/  S2R R12, SR_CTAID.X ;  /* 0x00000000000c7919 */ /* 0x009e220000002500 */
[----:B-1----:R-:W1:Y:S01]  /*3af0*/  LDC.64 R10, c[0x0][0x628] ;  /* 0x00018a00ff0a7b82 */ /* 0x002e620000000a00 */
[----:B------:R-:W-:Y:S01]  /*3b00*/  ULDC UR4, c[0x0][0x150] ;  /* 0x0000540000047ab9 */ /* 0x000fe20000000800 */
[----:B----4-:R-:W-:Y:S01]  /*3b10*/  IMAD.MOV.U32 R8, RZ, RZ, R16 ;  /* 0x000000ffff087224 */ /* 0x010fe200078e0010 */
[----:B------:R-:W2:Y:S01]  /*3b20*/  S2R R24, SR_CTAID.Y ;  /* 0x0000000000187919 */ /* 0x000ea20000002600 */
[----:B------:R-:W-:-:S04]  /*3b30*/  IMAD.MOV.U32 R9, RZ, RZ, R17 ;  /* 0x000000ffff097224 */ /* 0x000fc800078e0011 */
[----:B------:R-:W3:Y:S08]  /*3b40*/  LDC R21, c[0x0][0x144] ;  /* 0x00005100ff157b82 */ /* 0x000ef00000000800 */
[----:B------:R-:W4:Y:S08]  /*3b50*/  LDC R0, c[0x0][0x630] ;  /* 0x00018c00ff007b82 */ /* 0x000f300000000800 */
[----:B------:R-:W2:Y:S01]  /*3b60*/  LDC.64 R14, c[0x0][0x620] ;  /* 0x00018800ff0e7b82 */ /* 0x000ea20000000a00 */
[----:B-1----:R-:W-:-:S04]  /*3b70*/  ISETP.NE.U32.AND P0, PT, R10, RZ, PT ;  /* 0x000000ff0a00720c */ /* 0x002fc80003f05070 */
[----:B------:R-:W-:Y:S02]  /*3b80*/  ISETP.NE.AND.EX P0, PT, R11, RZ, PT, P0 ;  /* 0x000000ff0b00720c */ /* 0x000fe40003f05300 */
[----:B0-----:R-:W-:-:S05]  /*3b90*/  I2FP.F32.U32 R3, R12 ;  /* 0x0000000c00037245 */ /* 0x001fca0000201000 */
[----:B------:R-:W-:-:S04]  /*3ba0*/  FMUL R3, R3, UR4 ;  /* 0x0000000403037c20 */ /* 0x000fc80008400000 */
[----:B------:R0:W1:Y:S02]  /*3bb0*/  F2I.U32.TRUNC.NTZ R20, R3 ;  /* 0x0000000300147305 */ /* 0x000064000020f000 */
[----:B---34-:R-:W-:Y:S05]  /*3bc0*/  @!P0 BRA `(.L_x_93) ;  /* 0x0000000000288947 */ /* 0x018fea0003800000 */
[----:B0-----:R-:W0:Y:S02]  /*3bd0*/  LDC R3, c[0x0][0x634] ;  /* 0x00018d00ff037b82 */ /* 0x001e240000000800 */
        /* <DEDUP_REMOVED lines=9> */
.L_x_93:
[----:B------:R-:W3:Y:S01]  /*3c70*/  LDC.64 R28, c[0x0][0x640] ;  /* 0x00019000ff1c7b82 */ /* 0x000ee20000000a00 */
[-CC-:B------:R-:W-:Y:S01]  /*3c80*/  SHF.R.U64 R57, R8, R0.reuse, R9.reuse ;  /* 0x0000000008397219 */ /* 0x180fe20000001209 */
[----:B-1----:R-:W-:Y:S01]  /*3c90*/  IMAD.MOV R20, RZ, RZ, -R20 ;  /* 0x000000ffff147224 */ /* 0x002fe200078e0a14 */
[----:B------:R-:W-:Y:S01]  /*3ca0*/  SHF.R.U32.HI R0, RZ, R0, R9 ;  /* 0x00000000ff007219 */ /* 0x000fe20000011609 */
[----:B------:R-:W-:Y:S01]  /*3cb0*/  ULDC UR4, c[0x0][0x154] ;  /* 0x0000550000047ab9 */ /* 0x000fe20000000800 */
[----:B0-----:R-:W-:Y:S01]  /*3cc0*/  IADD3 R3, P0, RZ, -R57, RZ ;  /* 0x80000039ff037210 */ /* 0x001fe20007f1e0ff */
[----:B------:R-:W-:Y:S02]  /*3cd0*/  IMAD R21, R21, R20, R12 ;  /* 0x0000001415157224 */ /* 0x000fe400078e020c */
[----:B------:R-:W0:Y:S01]  /*3ce0*/  LDC R6, c[0x0][0x618] ;  /* 0x00018600ff067b82 */ /* 0x000e220000000800 */
[----:B------:R-:W-:Y:S02]  /*3cf0*/  IMAD.MOV.U32 R7, RZ, RZ, 0x1 ;  /* 0x00000001ff077424 */ /* 0x000fe400078e00ff */
[----:B------:R-:W-:-:S04]  /*3d00*/  IMAD.X R5, RZ, RZ, ~R0, P0 ;  /* 0x000000ffff057224 */ /* 0x000fc800000e0e00 */
[-C--:B--2---:R-:W-:Y:S01]  /*3d10*/  IMAD R0, R5, R14.reuse, RZ ;  /* 0x0000000e05007224 */ /* 0x084fe200078e02ff */
[----:B------:R-:W1:Y:S01]  /*3d20*/  LDC R8, c[0x0][0x608] ;  /* 0x00018200ff087b82 */ /* 0x000e620000000800 */
[----:B------:R-:W-:-:S04]  /*3d30*/  IMAD.WIDE.U32 R4, R3, R14, R16 ;  /* 0x0000000e03047225 */ /* 0x000fc800078e0010 */
[----:B------:R-:W-:Y:S01]  /*3d40*/  IMAD R3, R3, R15, R0 ;  /* 0x0000000f03037224 */ /* 0x000fe200078e0200 */
[----:B------:R-:W-:Y:S02]  /*3d50*/  I2FP.F32.U32 R0, R24 ;  /* 0x0000001800007245 */ /* 0x000fe40000201000 */
[----:B------:R-:W2:Y:S01]  /*3d60*/  LDC R26, c[0x0][0x658] ;  /* 0x00019600ff1a7b82 */ /* 0x000ea20000000800 */
[----:B------:R-:W-:Y:S01]  /*3d70*/  IMAD.IADD R3, R5, 0x1, R3 ;  /* 0x0000000105037824 */ /* 0x000fe200078e0203 */
[----:B---3--:R-:W-:Y:S01]  /*3d80*/  ISETP.NE.U32.AND P0, PT, R28, RZ, PT ;  /* 0x000000ff1c00720c */ /* 0x008fe20003f05070 */
[----:B------:R-:W-:Y:S01]  /*3d90*/  FMUL R0, R0, UR4 ;  /* 0x0000000400007c20 */ /* 0x000fe20008400000 */
[----:B------:R-:W-:Y:S02]  /*3da0*/  IMAD.MOV.U32 R5, RZ, RZ, -0x1 ;  /* 0xffffffffff057424 */ /* 0x000fe400078e00ff */
[----:B------:R-:W-:Y:S01]  /*3db0*/  ISETP.NE.AND.EX P0, PT, R29, RZ, PT, P0 ;  /* 0x000000ff1d00720c */ /* 0x000fe20003f05300 */
[----:B------:R3:W4:Y:S01]  /*3dc0*/  F2I.U32.TRUNC.NTZ R13, R0 ;  /* 0x00000000000d7305 */ /* 0x000722000020f000 */
[----:B------:R-:W3:Y:S01]  /*3dd0*/  LDC R15, c[0x0][0x148] ;  /* 0x00005200ff0f7b82 */ /* 0x000ee20000000800 */
[----:B0-----:R-:W-:-:S02]  /*3de0*/  SHF.R.U64 R12, R4, R6, R3 ;  /* 0x00000006040c7219 */ /* 0x001fc40000001203 */
[----:B------:R-:W-:-:S05]  /*3df0*/  SHF.R.U32.HI R3, RZ, R6, R3 ;  /* 0x00000006ff037219 */ /* 0x000fca0000011603 */
[----:B------:R-:W0:Y:S01]  /*3e00*/  LDC R20, c[0x0][0x600] ;  /* 0x00018000ff147b82 */ /* 0x000e220000000800 */
[-CC-:B-1----:R-:W-:Y:S02]  /*3e10*/  SHF.R.U64 R10, R12, R8.reuse, R3.reuse ;  /* 0x000000080c0a7219 */ /* 0x182fe40000001203 */
[----:B------:R-:W-:-:S05]  /*3e20*/  SHF.R.U32.HI R3, RZ, R8, R3 ;  /* 0x00000008ff037219 */ /* 0x000fca0000011603 */
[----:B------:R-:W1:Y:S01]  /*3e30*/  LDC R27, c[0x0][0x648] ;  /* 0x00019200ff1b7b82 */ /* 0x000e620000000800 */
[-C--:B--2---:R-:W-:Y:S02]  /*3e40*/  SHF.L.U32 R4, R5, R26.reuse, RZ ;  /* 0x0000001a05047219 */ /* 0x084fe400000006ff */
[-CC-:B------:R-:W-:Y:S02]  /*3e50*/  SHF.R.U64 R14, R10, R26.reuse, R3.reuse ;  /* 0x0000001a0a0e7219 */ /* 0x180fe40000001203 */
[----:B------:R-:W-:Y:S02]  /*3e60*/  SHF.R.U32.HI R5, RZ, R26, R3 ;  /* 0x0000001aff057219 */ /* 0x000fe40000011603 */
[----:B------:R-:W-:Y:S01]  /*3e70*/  LOP3.LUT R25, RZ, R4, RZ, 0x33, !PT ;  /* 0x00000004ff197212 */ /* 0x000fe200078e33ff */
[----:B------:R-:W2:Y:S01]  /*3e80*/  LDC R30, c[0x0][0x638] ;  /* 0x00018e00ff1e7b82 */ /* 0x000ea20000000800 */
[----:B------:R-:W-:Y:S01]  /*3e90*/  SHF.L.U32 R26, R7, R26, RZ ;  /* 0x0000001a071a7219 */ /* 0x000fe200000006ff */
[----:B------:R-:W-:-:S06]  /*3ea0*/  IMAD.MOV.U32 R4, RZ, RZ, R14 ;  /* 0x000000ffff047224 */ /* 0x000fcc00078e000e */
[----:B------:R-:W0:Y:S01]  /*3eb0*/  LDC R31, c[0x0][0x610] ;  /* 0x00018400ff1f7b82 */ /* 0x000e220000000800 */
[----:B----4-:R-:W-:Y:S05]  /*3ec0*/  @!P0 BRA `(.L_x_94) ;  /* 0x0000000000288947 */ /* 0x010fea0003800000 */
[----:B------:R-:W4:Y:S02]  /*3ed0*/  LDC R3, c[0x0][0x64c] ;  /* 0x00019300ff037b82 */ /* 0x000f240000000800 */
[----:B----4-:R-:W-:-:S05]  /*3ee0*/  IADD3 R3, P0, R14, R3, RZ ;  /* 0x000000030e037210 */ /* 0x010fca0007f1e0ff */
        /* <DEDUP_REMOVED lines=8> */
.L_x_94:
[----:B------:R-:W-:Y:S01]  /*3f70*/  ISETP.NE.AND P0, PT, R2, 0x1, PT ;  /* 0x000000010200780c */ /* 0x000fe20003f05270 */
[----:B0-----:R-:W-:Y:S01]  /*3f80*/  VIADD R7, R20, 0xffffffff ;  /* 0xffffffff14077836 */ /* 0x001fe20000000000 */
[----:B-1-3--:R-:W-:Y:S01]  /*3f90*/  SHF.R.U64 R0, R4, R27, R5 ;  /* 0x0000001b04007219 */ /* 0x00afe20000001205 */
[----:B------:R-:W-:Y:S01]  /*3fa0*/  IMAD.MOV R13, RZ, RZ, -R13 ;  /* 0x000000ffff0d7224 */ /* 0x000fe200078e0a0d */
[----:B------:R-:W-:Y:S01]  /*3fb0*/  LOP3.LUT R5, R10, R25, RZ, 0xc0, !PT ;  /* 0x000000190a057212 */ /* 0x000fe200078ec0ff */
[----:B------:R-:W-:Y:S01]  /*3fc0*/  IMAD.MOV.U32 R4, RZ, RZ, 0x1 ;  /* 0x00000001ff047424 */ /* 0x000fe200078e00ff */
[----:B------:R-:W-:Y:S01]  /*3fd0*/  LOP3.LUT R12, R12, R7, RZ, 0xc0, !PT ;  /* 0x000000070c0c7212 */ /* 0x000fe200078ec0ff */
[----:B------:R-:W-:Y:S02]  /*3fe0*/  IMAD.MOV R3, RZ, RZ, -R0 ;  /* 0x000000ffff037224 */ /* 0x000fe400078e0a00 */
[----:B------:R-:W-:Y:S02]  /*3ff0*/  IMAD R0, R26, R0, R5 ;  /* 0x000000001a007224 */ /* 0x000fe400078e0205 */
[----:B--2---:R-:W-:-:S02]  /*4000*/  IMAD R3, R3, R30, R14 ;  /* 0x0000001e03037224 */ /* 0x004fc400078e020e */
[----:B------:R-:W-:Y:S02]  /*4010*/  @P0 IMAD R21, R15, R13, R24 ;  /* 0x0000000d0f150224 */ /* 0x000fe400078e0218 */
[----:B------:R-:W-:Y:S01]  /*4020*/  IMAD R5, R3, R20, R12 ;  /* 0x0000001403057224 */ /* 0x000fe200078e020c */
[----:B------:R-:W-:Y:S01]  /*4030*/  PRMT R3, R4, 0x7610, R3 ;  /* 0x0000761004037816 */ /* 0x000fe20000000003 */
[----:B------:R-:W-:-:S05]  /*4040*/  IMAD R0, R0, R31, R21 ;  /* 0x0000001f00007224 */ /* 0x000fca00078e0215 */
[----:B------:R-:W-:Y:S02]  /*4050*/  SEL R59, R5, R0, !P0 ;  /* 0x00000000053b7207 */ /* 0x000fe40004000000 */
[----:B------:R-:W-:-:S07]  /*4060*/  SEL R0, R0, R5, !P0 ;  /* 0x0000000500007207 */ /* 0x000fce0004000000 */
.L_x_92:
[----:B------:R-:W-:Y:S01]  /*4070*/  LOP3.LUT P0, RZ, R3, 0xff, RZ, 0xc0, !PT ;  /* 0x000000ff03ff7812 */ /* 0x000fe2000780c0ff */
[----:B------:R-:W-:-:S12]  /*4080*/  IMAD.MOV.U32 R58, RZ, RZ, R0 ;  /* 0x000000ffff3a7224 */ /* 0x000fd800078e0000 */
[----:B------:R-:W-:Y:S05]  /*4090*/  @P0 BRA `(.L_x_95) ;  /* 0xffffffcc00d80947 */ /* 0x000fea000383ffff */
[----:B------:R-:W-:Y:S05]  /*40a0*/  EXIT ;  /* 0x000000000000794d */ /* 0x000fea0003800000 */
.L_x_4:
[----:B0-----:R-:W-:Y:S01]  /*40b0*/  ULDC.64 UR4, c[0x0][0x650] ;  /* 0x0001940000047ab9 */ /* 0x001fe20000000a00 */
        /* <DEDUP_REMOVED lines=25> */
.L_x_97:
[--C-:B------:R-:W-:Y:S01]  /*4250*/  SHF.R.U64 R12, R10, R14, R11.reuse ;  /* 0x0000000e0a0c7219 */ /* 0x100fe2000000120b */
[----:B------:R-:W0:Y:S01]  /*4260*/  LDC R22, c[0x0][0x618] ;  /* 0x00018600ff167b82 */ /* 0x000e220000000800 */
[----:B------:R-:W-:Y:S01]  /*4270*/  I2FP.F32.U32 R6, R4 ;  /* 0x0000000400067245 */ /* 0x000fe20000201000 */
[----:B------:R-:W-:Y:S01]  /*4280*/  ULDC UR4, c[0x0][0x150] ;  /* 0x0000540000047ab9 */ /* 0x000fe20000000800 */
[----:B------:R-:W-:Y:S02]  /*4290*/  SHF.R.U32.HI R5, RZ, R14, R11 ;  /* 0x0000000eff057219 */ /* 0x000fe4000001160b */
[----:B------:R-:W-:Y:S01]  /*42a0*/  IADD3 R9, P0, RZ, -R12, RZ ;  /* 0x8000000cff097210 */ /* 0x000fe20007f1e0ff */
[----:B------:R-:W-:Y:S01]  /*42b0*/  FMUL R11, R6, UR4 ;  /* 0x00000004060b7c20 */ /* 0x000fe20008400000 */
[----:B------:R-:W-:Y:S01]  /*42c0*/  ULDC UR4, c[0x0][0x154] ;  /* 0x0000550000047ab9 */ /* 0x000fe20000000800 */
[----:B------:R-:W1:Y:S02]  /*42d0*/  LDC.64 R24, c[0x0][0x640] ;  /* 0x00019000ff187b82 */ /* 0x000e640000000a00 */
[----:B------:R-:W-:-:S02]  /*42e0*/  IMAD.X R5, RZ, RZ, ~R5, P0 ;  /* 0x000000ffff057224 */ /* 0x000fc400000e0e05 */
[----:B------:R-:W2:Y:S01]  /*42f0*/  F2I.U32.TRUNC.NTZ R11, R11 ;  /* 0x0000000b000b7305 */ /* 0x000ea2000020f000 */
[----:B------:R-:W-:-:S03]  /*4300*/  IMAD.WIDE.U32 R6, R9, R20, R16 ;  /* 0x0000001409067225 */ /* 0x000fc600078e0010 */
[----:B------:R-:W3:Y:S01]  /*4310*/  LDC R13, c[0x0][0x144] ;  /* 0x00005100ff0d7b82 */ /* 0x000ee20000000800 */
[----:B------:R-:W-:-:S04]  /*4320*/  IMAD R8, R5, R20, RZ ;  /* 0x0000001405087224 */ /* 0x000fc800078e02ff */
[----:B------:R-:W-:Y:S02]  /*4330*/  IMAD R5, R9, R21, R8 ;  /* 0x0000001509057224 */ /* 0x000fe400078e0208 */
[----:B------:R-:W-:Y:S01]  /*4340*/  IMAD.MOV.U32 R8, RZ, RZ, -0x1 ;  /* 0xffffffffff087424 */ /* 0x000fe200078e00ff */
[----:B------:R-:W4:Y:S01]  /*4350*/  LDC R14, c[0x0][0x608] ;  /* 0x00018200ff0e7b82 */ /* 0x000f220000000800 */
[----:B------:R-:W-:Y:S01]  /*4360*/  IMAD.IADD R5, R7, 0x1, R5 ;  /* 0x0000000107057824 */ /* 0x000fe200078e0205 */
[----:B------:R-:W-:-:S04]  /*4370*/  I2FP.F32.U32 R7, R3 ;  /* 0x0000000300077245 */ /* 0x000fc80000201000 */
[-C--:B0-----:R-:W-:Y:S01]  /*4380*/  SHF.R.U64 R10, R6, R22.reuse, R5 ;  /* 0x00000016060a7219 */ /* 0x081fe20000001205 */
[----:B--2---:R-:W-:Y:S01]  /*4390*/  IMAD.MOV R6, RZ, RZ, -R11 ;  /* 0x000000ffff067224 */ /* 0x004fe200078e0a0b */
[----:B------:R-:W0:Y:S01]  /*43a0*/  LDC R9, c[0x0][0x658] ;  /* 0x00019600ff097b82 */ /* 0x000e220000000800 */
[----:B-1----:R-:W-:Y:S01]  /*43b0*/  ISETP.NE.U32.AND P0, PT, R24, RZ, PT ;  /* 0x000000ff1800720c */ /* 0x002fe20003f05070 */
[----:B------:R-:W-:Y:S01]  /*43c0*/  FMUL R7, R7, UR4 ;  /* 0x0000000407077c20 */ /* 0x000fe20008400000 */
[----:B------:R-:W-:Y:S02]  /*43d0*/  SHF.R.U32.HI R5, RZ, R22, R5 ;  /* 0x00000016ff057219 */ /* 0x000fe40000011605 */
[----:B------:R-:W-:-:S03]  /*43e0*/  ISETP.NE.AND.EX P0, PT, R25, RZ, PT, P0 ;  /* 0x000000ff1900720c */ /* 0x000fc60003f05300 */
[----:B------:R-:W1:Y:S01]  /*43f0*/  LDC R20, c[0x0][0x148] ;  /* 0x00005200ff147b82 */ /* 0x000e620000000800 */
[----:B---3--:R-:W-:Y:S02]  /*4400*/  IMAD R23, R13, R6, R4 ;  /* 0x000000060d177224 */ /* 0x008fe400078e0204 */
[----:B------:R-:W-:-:S05]  /*4410*/  IMAD.MOV.U32 R6, RZ, RZ, 0x1 ;  /* 0x00000001ff067424 */ /* 0x000fca00078e00ff */
[----:B------:R-:W2:Y:S01]  /*4420*/  LDC R21, c[0x0][0x600] ;  /* 0x00018000ff157b82 */ /* 0x000ea20000000800 */
[-CC-:B----4-:R-:W-:Y:S02]  /*4430*/  SHF.R.U64 R13, R10, R14.reuse, R5.reuse ;  /* 0x0000000e0a0d7219 */ /* 0x190fe40000001205 */
[----:B------:R-:W-:Y:S02]  /*4440*/  SHF.R.U32.HI R4, RZ, R14, R5 ;  /* 0x0000000eff047219 */ /* 0x000fe40000011605 */
[----:B------:R3:W4:Y:S03]  /*4450*/  F2I.U32.TRUNC.NTZ R14, R7 ;  /* 0x00000007000e7305 */ /* 0x000726000020f000 */
[----:B------:R-:W1:Y:S01]  /*4460*/  LDC R26, c[0x0][0x648] ;  /* 0x00019200ff1a7b82 */ /* 0x000e620000000800 */
[-C--:B0-----:R-:W-:Y:S02]  /*4470*/  SHF.R.U64 R15, R13, R9.reuse, R4 ;  /* 0x000000090d0f7219 */ /* 0x081fe40000001204 */
[----:B------:R-:W-:-:S02]  /*4480*/  SHF.L.U32 R8, R8, R9, RZ ;  /* 0x0000000908087219 */ /* 0x000fc400000006ff */
[-C--:B------:R-:W-:Y:S01]  /*4490*/  SHF.R.U32.HI R5, RZ, R9.reuse, R4 ;  /* 0x00000009ff057219 */ /* 0x080fe20000011604 */
[----:B------:R-:W-:Y:S01]  /*44a0*/  IMAD.MOV.U32 R4, RZ, RZ, R15 ;  /* 0x000000ffff047224 */ /* 0x000fe200078e000f */
[----:B------:R-:W-:Y:S01]  /*44b0*/  SHF.L.U32 R22, R6, R9, RZ ;  /* 0x0000000906167219 */ /* 0x000fe200000006ff */
[----:B------:R-:W0:Y:S01]  /*44c0*/  LDC R27, c[0x0][0x638] ;  /* 0x00018e00ff1b7b82 */ /* 0x000e220000000800 */
[----:B------:R-:W-:-:S07]  /*44d0*/  LOP3.LUT R28, RZ, R8, RZ, 0x33, !PT ;  /* 0x00000008ff1c7212 */ /* 0x000fce00078e33ff */
        /* <DEDUP_REMOVED lines=12> */
.L_x_98:
[----:B------:R-:W-:Y:S01]  /*45a0*/  ISETP.NE.AND P0, PT, R2, 0x1, PT ;  /* 0x000000010200780c */ /* 0x000fe20003f05270 */
[----:B--2---:R-:W-:Y:S01]  /*45b0*/  VIADD R7, R21, 0xffffffff ;  /* 0xffffffff15077836 */ /* 0x004fe20000000000 */
[----:B-1----:R-:W-:Y:S01]  /*45c0*/  SHF.R.U64 R5, R4, R26, R5 ;  /* 0x0000001a04057219 */ /* 0x002fe20000001205 */
[----:B------:R-:W-:Y:S01]  /*45d0*/  IMAD.MOV R14, RZ, RZ, -R14 ;  /* 0x000000ffff0e7224 */ /* 0x000fe200078e0a0e */
[----:B------:R-:W-:Y:S01]  /*45e0*/  LOP3.LUT R4, R13, R28, RZ, 0xc0, !PT ;  /* 0x0000001c0d047212 */ /* 0x000fe200078ec0ff */
[----:B------:R-:W-:Y:S01]  /*45f0*/  IMAD.MOV.U32 R8, RZ, RZ, R12 ;  /* 0x000000ffff087224 */ /* 0x000fe200078e000c */
[----:B------:R-:W-:Y:S01]  /*4600*/  LOP3.LUT R10, R10, R7, RZ, 0xc0, !PT ;  /* 0x000000070a0a7212 */ /* 0x000fe200078ec0ff */
[----:B------:R-:W-:Y:S02]  /*4610*/  IMAD.MOV R6, RZ, RZ, -R5 ;  /* 0x000000ffff067224 */ /* 0x000fe400078e0a05 */
[----:B------:R-:W-:-:S04]  /*4620*/  IMAD R4, R22, R5, R4 ;  /* 0x0000000516047224 */ /* 0x000fc800078e0204 */
[----:B------:R-:W-:Y:S02]  /*4630*/  @P0 IMAD R23, R20, R14, R3 ;  /* 0x0000000e14170224 */ /* 0x000fe400078e0203 */
[----:B0-----:R-:W-:Y:S02]  /*4640*/  IMAD R3, R6, R27, R15 ;  /* 0x0000001b06037224 */ /* 0x001fe400078e020f */
[----:B------:R-:W-:Y:S02]  /*4650*/  IMAD R7, R4, R29, R23 ;  /* 0x0000001d04077224 */ /* 0x000fe400078e0217 */
[----:B------:R-:W-:Y:S02]  /*4660*/  IMAD R4, R3, R21, R10 ;  /* 0x0000001503047224 */ /* 0x000fe400078e020a */
[----:B------:R-:W-:-:S03]  /*4670*/  IMAD.MOV.U32 R6, RZ, RZ, 0x1 ;  /* 0x00000001ff067424 */ /* 0x000fc600078e00ff */
[----:B------:R-:W-:Y:S02]  /*4680*/  SEL R9, R4, R7, !P0 ;  /* 0x0000000704097207 */ /* 0x000fe40004000000 */
[----:B------:R-:W-:-:S07]  /*4690*/  SEL R7, R7, R4, !P0 ;  /* 0x0000000407077207 */ /* 0x000fce0004000000 */
.L_x_96:
[----:B------:R-:W-:-:S08]  /*46a0*/  NOP ;  /* 0x0000000000007918 */ /* 0x000fd00000000000 */
[----:B------:R-:W0:-:S00]  /*46b0*/  USETMAXREG.DEALLOC.CTAPOOL 0x28 ;  /* 0x00000028000079c8 */ /* 0x000e0000080e0500 */
[----:B0-----:R-:W-:-:S13]  /*46c0*/  ISETP.NE.AND P0, PT, R0, RZ, PT ;  /* 0x000000ff0000720c */ /* 0x001fda0003f05270 */
[----:B------:R-:W-:Y:S05]  /*46d0*/  @P0 EXIT ;  /* 0x000000000000094d */ /* 0x000fea0003800000 */
[----:B------:R-:W-:Y:S01]  /*46e0*/  LOP3.LUT P0, RZ, R6, 0xff, RZ, 0xc0, !PT ;  /* 0x000000ff06ff7812 */ /* 0x000fe2000780c0ff */
[----:B------:R-:W-:Y:S02]  /*46f0*/  IMAD.MOV.U32 R0, RZ, RZ, 0x1 ;  /* 0x00000001ff007424 */ /* 0x000fe400078e00ff */
[----:B------:R-:W-:-:S10]  /*4700*/  IMAD.MOV.U32 R12, RZ, RZ, RZ ;  /* 0x000000ffff0c7224 */ /* 0x000fd400078e00ff */
[----:B------:R-:W-:Y:S05]  /*4710*/  @!P0 BRA `(.L_x_99) ;  /* 0x0000000c00308947 */ /* 0x000fea0003800000 */
[----:B------:R-:W0:Y:S01]  /*4720*/  LDC R0, c[0x0][0x28c] ;  /* 0x0000a300ff007b82 */ /* 0x000e220000000800 */
[----:B------:R-:W-:Y:S01]  /*4730*/  ULDC UR5, c[0x0][0x600] ;  /* 0x0001800000057ab9 */ /* 0x000fe20000000800 */
[----:B------:R-:W-:Y:S01]  /*4740*/  ULDC UR4, c[0x0][0xc] ;  /* 0x0000030000047ab9 */ /* 0x000fe20000000800 */
[----:B------:R-:W-:Y:S01]  /*4750*/  UIADD3 UR16, UR5, -0x1, URZ ;  /* 0xffffffff05107890 */ /* 0x000fe2000fffe03f */
[C---:B------:R-:W-:Y:S01]  /*4760*/  LOP3.LUT P2, RZ, R18.reuse, 0x7f, RZ, 0xc0, !PT ;  /* 0x0000007f12ff7812 */ /* 0x040fe2000784c0ff */
[----:B------:R-:W-:Y:S01]  /*4770*/  ULDC UR6, c[0x0][0x658] ;  /* 0x0001960000067ab9 */ /* 0x000fe20000000800 */
[----:B------:R-:W-:Y:S01]  /*4780*/  ULDC UR5, c[0x0][0x10] ;  /* 0x0000040000057ab9 */ /* 0x000fe20000000800 */
[----:B------:R-:W-:Y:S01]  /*4790*/  UMOV UR7, 0xffffffff ;  /* 0xffffffff00077882 */ /* 0x000fe20000000000 */
[----:B------:R-:W-:Y:S01]  /*47a0*/  UMOV UR8, 0x1 ;  /* 0x0000000100087882 */ /* 0x000fe20000000000 */
[----:B------:R-:W-:Y:S01]  /*47b0*/  UIMAD.WIDE.U32 UR4, UR4, UR5, URZ ;  /* 0x00000005040472a5 */ /* 0x000fe2000f8e003f */
[----:B------:R-:W-:Y:S01]  /*47c0*/  LOP3.LUT P0, RZ, R18, 0x1f, RZ, 0xc0, !PT ;  /* 0x0000001f12ff7812 */ /* 0x000fe2000780c0ff */
[----:B------:R-:W-:Y:S01]  /*47d0*/  USHF.L.U32 UR7, UR7, UR6, URZ ;  /* 0x0000000607077299 */ /* 0x000fe2000800063f */
[----:B------:R-:W-:Y:S01]  /*47e0*/  BSSY B0, `(.L_x_99) ;  /* 0x00000bf000007945 */ /* 0x000fe20003800000 */
[----:B------:R-:W-:Y:S01]  /*47f0*/  USHF.L.U32 UR18, UR8, UR6, URZ ;  /* 0x0000000608127299 */ /* 0x000fe2000800063f */
[----:B------:R-:W-:Y:S01]  /*4800*/  IMAD.MOV.U32 R13, RZ, RZ, 0x1 ;  /* 0x00000001ff0d7424 */ /* 0x000fe200078e00ff */
[----:B------:R-:W-:Y:S01]  /*4810*/  LOP3.LUT R11, R19, 0x2, RZ, 0xfc, !PT ;  /* 0x00000002130b7812 */ /* 0x000fe200078efcff */
[----:B------:R-:W-:Y:S01]  /*4820*/  ULDC UR6, c[0x0][0x14] ;  /* 0x0000050000067ab9 */ /* 0x000fe20000000800 */
[----:B------:R-:W-:Y:S01]  /*4830*/  PLOP3.LUT P0, PT, P0, P2, PT, 0x8a, 0x0 ;  /* 0x000000000000781c */ /* 0x000fe20000705172 */
[----:B------:R-:W-:Y:S01]  /*4840*/  UIMAD.WIDE.U32 UR20, UR4, UR6, URZ ;  /* 0x00000006041472a5 */ /* 0x000fe2000f8e003f */
[----:B------:R-:W-:Y:S01]  /*4850*/  IMAD.MOV.U32 R12, RZ, RZ, RZ ;  /* 0x000000ffff0c7224 */ /* 0x000fe200078e00ff */
[----:B------:R-:W-:-:S02]  /*4860*/  UIMAD UR13, UR5, UR6, URZ ;  /* 0x00000006050d72a4 */ /* 0x000fc4000f8e023f */
[----:B------:R-:W-:Y:S01]  /*4870*/  ULOP3.LUT UR17, URZ, UR7, URZ, 0x33, !UPT ;  /* 0x000000073f117292 */ /* 0x000fe2000f8e333f */
[----:B0-----:R-:W-:Y:S01]  /*4880*/  VIADD R0, R0, 0x1f ;  /* 0x0000001f00007836 */ /* 0x001fe20000000000 */
[----:B------:R-:W-:Y:S01]  /*4890*/  UIADD3 UR13, UR21, UR13, URZ ;  /* 0x0000000d150d7290 */ /* 0x000fe2000fffe03f */
[----:B------:R-:W-:-:S03]  /*48a0*/  ULDC.64 UR22, c[0x0][0x198] ;  /* 0x0000660000167ab9 */ /* 0x000fc60000000a00 */
[----:B------:R-:W-:-:S04]  /*48b0*/  SHF.R.S32.HI R3, RZ, 0x1f, R0 ;  /* 0x0000001fff037819 */ /* 0x000fc80000011400 */
[----:B------:R-:W-:Y:S01]  /*48c0*/  LEA.HI R3, R3, R0, RZ, 0x5 ;  /* 0x0000000003037211 */ /* 0x000fe200078f28ff */
[----:B------:R-:W-:-:S03]  /*48d0*/  IMAD.MOV.U32 R0, RZ, RZ, 0x1 ;  /* 0x00000001ff007424 */ /* 0x000fc600078e00ff */
[----:B------:R-:W-:-:S05]  /*48e0*/  SHF.R.S32.HI R3, RZ, 0x5, R3 ;  /* 0x00000005ff037819 */ /* 0x000fca0000011403 */
[----:B------:R-:W-:-:S07]  /*48f0*/  VIADD R10, R3, 0x1 ;  /* 0x00000001030a7836 */ /* 0x000fce0000000000 */
.L_x_111:
[----:B------:R-:W-:-:S03]  /*4900*/  UMOV UR4, 0xffffffff ;  /* 0xffffffff00047882 */ /* 0x000fc60000000000 */
[----:B------:R-:W-:Y:S05]  /*4910*/  BRA.DIV UR4, `(.L_x_100) ;  /* 0x0000001204507947 */ /* 0x000fea000b800000 */
[----:B------:R-:W-:-:S13]  /*4920*/  ELECT P6, URZ, PT ;  /* 0x00000000003f782f */ /* 0x000fda00038c0000 */
.L_x_127:
[----:B------:R-:W0:Y:S01]  /*4930*/  LDC R4, c[0x0][0x28c] ;  /* 0x0000a300ff047b82 */ /* 0x000e220000000800 */
[----:B------:R-:W-:Y:S01]  /*4940*/  BSSY B1, `(.L_x_101) ;  /* 0x0000037000017945 */ /* 0x000fe20003800000 */
[----:B0-----:R-:W-:-:S13]  /*4950*/  ISETP.LT.OR P6, PT, R4, 0x1, !P6 ;  /* 0x000000010400780c */ /* 0x001fda00077c1670 */
[----:B------:R-:W-:Y:S05]  /*4960*/  @P6 BRA `(.L_x_102) ;  /* 0x0000000000d06947 */ /* 0x000fea0003800000 */
[----:B------:R-:W-:Y:S02]  /*4970*/  IMAD.SHL.U32 R15, R9, 0x40, RZ ;  /* 0x00000040090f7824 */ /* 0x000fe400078e00ff */
[----:B------:R-:W-:Y:S02]  /*4980*/  IMAD.SHL.U32 R18, R7, 0x80, RZ ;  /* 0x0000008007127824 */ /* 0x000fe400078e00ff */
[----:B------:R-:W-:Y:S02]  /*4990*/  IMAD.MOV.U32 R20, RZ, RZ, RZ ;  /* 0x000000ffff147224 */ /* 0x000fe400078e00ff */
[----:B------:R-:W-:Y:S02]  /*49a0*/  IMAD.MOV.U32 R4, RZ, RZ, R10 ;  /* 0x000000ffff047224 */ /* 0x000fe400078e000a */
[----:B------:R-:W-:Y:S02]  /*49b0*/  IMAD.MOV.U32 R5, RZ, RZ, R0 ;  /* 0x000000ffff057224 */ /* 0x000fe400078e0000 */
[----:B------:R-:W-:-:S07]  /*49c0*/  IMAD.MOV.U32 R6, RZ, RZ, R12 ;  /* 0x000000ffff067224 */ /* 0x000fce00078e000c */
.L_x_106:
[----:B------:R-:W0:Y:S01]  /*49d0*/  S2R R14, SR_CgaCtaId ;  /* 0x00000000000e7919 */ /* 0x000e220000008800 */
[----:B------:R-:W-:Y:S01]  /*49e0*/  MOV R7, 0x400 ;  /* 0x0000040000077802 */ /* 0x000fe20000000f00 */
[----:B------:R-:W1:Y:S03]  /*49f0*/  @!P2 LDC R9, c[0x0][0x500] ;  /* 0x00014000ff09ab82 */ /* 0x000e660000000800 */
[----:B0-----:R-:W-:Y:S02]  /*4a00*/  LEA R21, R14, R7, 0x18 ;  /* 0x000000070e157211 */ /* 0x001fe400078ec0ff */
[----:B------:R-:W-:-:S03]  /*4a10*/  SHF.L.U32 R7, R5, 0x1f, RZ ;  /* 0x0000001f05077819 */ /* 0x000fc600000006ff */
[----:B------:R-:W-:-:S04]  /*4a20*/  IMAD R14, R6, 0x8, R21 ;  /* 0x00000008060e7824 */ /* 0x000fc800078e0215 */
[----:B------:R-:W0:Y:S02]  /*4a30*/  SYNCS.PHASECHK.TRANS64.TRYWAIT P1, [R14+URZ+0x48], R7 ;  /* 0x000048070e0075a7 */ /* 0x000e24000802017f */
[----:B01----:R-:W-:Y:S05]  /*4a40*/  @!P1 BRA `(.L_x_103) ;  /* 0x0000001000249947 */ /* 0x003fea0003800000 */
.L_x_128:
[----:B0-----:R-:W-:Y:S01]  /*4a50*/  PRMT R7, R11, 0x9910, RZ ;  /* 0x000099100b077816 */ /* 0x001fe200000000ff */
[----:B------:R0:W-:Y:S03]  /*4a60*/  @!P2 SYNCS.ARRIVE.TRANS64 RZ, [R14+URZ], R9 ;  /* 0x000000090effa9a7 */ /* 0x0001e6000800003f */
[----:B------:R-:W-:-:S13]  /*4a70*/  ISETP.NE.AND P1, PT, R7, 0x2, PT ;  /* 0x000000020700780c */ /* 0x000fda0003f25270 */
[----:B0-----:R-:W-:Y:S05]  /*4a80*/  @P1 BRA `(.L_x_104) ;  /* 0x0000000000041947 */ /* 0x001fea0003800000 */
[----:B------:R-:W-:Y:S01]  /*4a90*/  BPT.TRAP 0x1 ;  /* 0x000000040000795c */ /* 0x000fe20000300000 */
.L_x_104:
[----:B------:R-:W-:Y:S05]  /*4aa0*/  @P0 BRA `(.L_x_105) ;  /* 0x0000000000040947 */ /* 0x000fea0003800000 */
[----:B------:R-:W-:Y:S01]  /*4ab0*/  BPT.TRAP 0x1 ;  /* 0x000000040000795c */ /* 0x000fe20000300000 */
.L_x_105:
[--C-:B------:R-:W-:Y:S01]  /*4ac0*/  IMAD R7, R6, 0x4000, R21.reuse ;  /* 0x0000400006077824 */ /* 0x100fe200078e0215 */
[----:B------:R-:W-:Y:S01]  /*4ad0*/  R2UR UR9, R14 ;  /* 0x000000000e0972ca */ /* 0x000fe200000e0000 */
[----:B------:R-:W-:Y:S01]  /*4ae0*/  IMAD R21, R6, 0x2000, R21 ;  /* 0x0000200006157824 */ /* 0x000fe200078e0215 */
[----:B------:R-:W-:Y:S01]  /*4af0*/  UIADD3 UR4, UP0, UR22, 0xf0, URZ ;  /* 0x000000f016047890 */ /* 0x000fe2000ff1e03f */
[----:B------:R-:W-:Y:S01]  /*4b00*/  VIADD R4, R4, 0xffffffff ;  /* 0xffffffff04047836 */ /* 0x000fe20000000000 */
[----:B------:R-:W-:Y:S01]  /*4b10*/  R2UR UR5, R7 ;  /* 0x00000000070572ca */ /* 0x000fe200000e0000 */
[----:B------:R-:W-:Y:S01]  /*4b20*/  UIADD3 UR24, UP1, UR22, 0x1f0, URZ ;  /* 0x000001f016187890 */ /* 0x000fe2000ff3e03f */
[----:B------:R-:W-:Y:S01]  /*4b30*/  R2UR UR8, R21 ;  /* 0x00000000150872ca */ /* 0x000fe200000e0000 */
[----:B------:R-:W-:Y:S01]  /*4b40*/  VIADD R6, R6, 0x1 ;  /* 0x0000000106067836 */ /* 0x000fe20000000000 */
[----:B------:R-:W-:Y:S01]  /*4b50*/  R2UR UR11, R18 ;  /* 0x00000000120b72ca */ /* 0x000fe200000e0000 */
[----:B------:R-:W-:Y:S01]  /*4b60*/  UIADD3.X UR25, URZ, UR23, URZ, UP1, !UPT ;  /* 0x000000173f197290 */ /* 0x000fe20008ffe43f */
[----:B------:R-:W-:Y:S01]  /*4b70*/  R2UR UR10, R20 ;  /* 0x00000000140a72ca */ /* 0x000fe200000e0000 */
[----:B------:R-:W-:Y:S01]  /*4b80*/  UMOV UR6, 0x0 ;  /* 0x0000000000067882 */ /* 0x000fe20000000000 */
[----:B------:R-:W-:Y:S01]  /*4b90*/  R2UR UR12, R8 ;  /* 0x00000000080c72ca */ /* 0x000fe200000e0000 */
[----:B------:R-:W-:Y:S01]  /*4ba0*/  UMOV UR7, 0x10000000 ;  /* 0x1000000000077882 */ /* 0x000fe20000000000 */
[----:B------:R-:W-:Y:S01]  /*4bb0*/  R2UR UR19, R15 ;  /* 0x000000000f1372ca */ /* 0x000fe200000e0000 */
[----:B------:R-:W-:Y:S01]  /*4bc0*/  VIADD R20, R20, 0x20 ;  /* 0x0000002014147836 */ /* 0x000fe20000000000 */
[----:B------:R-:W-:Y:S01]  /*4bd0*/  ISETP.GT.AND P3, PT, R4, 0x1, PT ;  /* 0x000000010400780c */ /* 0x000fe20003f64270 */
[----:B------:R-:W-:Y:S01]  /*4be0*/  UIADD3 UR14, UR5, 0x180, URZ ;  /* 0x00000180050e7890 */ /* 0x000fe2000fffe03f */
[----:B------:R-:W-:Y:S01]  /*4bf0*/  ISETP.NE.AND P1, PT, R6, 0x9, PT ;  /* 0x000000090600780c */ /* 0x000fe20003f25270 */
[----:B------:R-:W-:-:S02]  /*4c00*/  UIADD3.X UR5, URZ, UR23, URZ, UP0, !UPT ;  /* 0x000000173f057290 */ /* 0x000fc400087fe43f */
[----:B------:R-:W-:Y:S01]  /*4c10*/  UIADD3 UR15, UR8, 0x24180, URZ ;  /* 0x00024180080f7890 */ /* 0x000fe2000fffe03f */
[----:B------:R-:W-:Y:S02]  /*4c20*/  SEL R14, RZ, 0x1, P1 ;  /* 0x00000001ff0e7807 */ /* 0x000fe40000800000 */
[----:B------:R-:W-:Y:S01]  /*4c30*/  UMOV UR8, UR14 ;  /* 0x0000000e00087c82 */ /* 0x000fe20008000000 */
[----:B------:R-:W-:Y:S02]  /*4c40*/  SEL R6, R6, RZ, P1 ;  /* 0x000000ff06067207 */ /* 0x000fe40000800000 */
[----:B------:R-:W-:Y:S01]  /*4c50*/  LOP3.LUT R5, R5, R14, RZ, 0x3c, !PT ;  /* 0x0000000e05057212 */ /* 0x000fe200078e3cff */
[----:B------:R0:W-:Y:S02]  /*4c60*/  UTMALDG.3D [UR8], [UR4], desc[UR6] ;  /* 0x00000608040075b4 */ /* 0x0001e40008011000 */
[----:B0-----:R-:W-:Y:S01]  /*4c70*/  UMOV UR8, UR15 ;  /* 0x0000000f00087c82 */ /* 0x001fe20008000000 */
[----:B------:R-:W-:-:S02]  /*4c80*/  UMOV UR11, UR19 ;  /* 0x00000013000b7c82 */ /* 0x000fc40008000000 */
[----:B------:R0:W-:Y:S02]  /*4c90*/  UTMALDG.3D [UR8], [UR24], desc[UR6] ;  /* 0x00000608180075b4 */ /* 0x0001e40008011000 */
[----:B0-----:R-:W-:Y:S05]  /*4ca0*/  @P3 BRA `(.L_x_106) ;  /* 0xfffffffc00483947 */ /* 0x001fea000383ffff */
.L_x_102:
[----:B------:R-:W-:Y:S05]  /*4cb0*/  BSYNC B1 ;  /* 0x0000000000017941 */ /* 0x000fea0003800000 */
.L_x_101:
[----:B------:R-:W-:Y:S01]  /*4cc0*/  LOP3.LUT P3, RZ, R13, 0xff, RZ, 0xc0, !PT ;  /* 0x000000ff0dff7812 */ /* 0x000fe2000786c0ff */
[----:B------:R-:W-:Y:S01]  /*4cd0*/  IMAD.IADD R12, R3, 0x1, R12 ;  /* 0x00000001030c7824 */ /* 0x000fe200078e020c */
[----:B------:R-:W-:Y:S01]  /*4ce0*/  IADD3 R16, P4, R16, UR20, RZ ;  /* 0x0000001410107c10 */ /* 0x000fe2000ff9e0ff */
[----:B------:R-:W-:Y:S01]  /*4cf0*/  ULDC.64 UR4, c[0x0][0x650] ;  /* 0x0001940000047ab9 */ /* 0x000fe20000000a00 */
[----:B------:R-:W-:Y:S01]  /*4d00*/  BSSY B1, `(.L_x_107) ;  /* 0x000006a000017945 */ /* 0x000fe20003800000 */
[----:B------:R-:W-:Y:S01]  /*4d10*/  IMAD.MOV.U32 R9, RZ, RZ, -0x1 ;  /* 0xffffffffff097424 */ /* 0x000fe200078e00ff */
[----:B------:R-:W-:Y:S01]  /*4d20*/  ISETP.GT.U32.AND P1, PT, R12, 0x8, PT ;  /* 0x000000080c00780c */ /* 0x000fe20003f24070 */
[----:B------:R-:W-:Y:S01]  /*4d30*/  IMAD.MOV.U32 R8, RZ, RZ, -0x1 ;  /* 0xffffffffff087424 */ /* 0x000fe200078e00ff */
[----:B------:R-:W-:Y:S02]  /*4d40*/  IADD3.X R17, R17, UR13, RZ, P4, !PT ;  /* 0x0000000d11117c10 */ /* 0x000fe4000a7fe4ff */
[----:B------:R-:W-:-:S02]  /*4d50*/  ISETP.LT.U32.AND P1, PT, R3, 0x9, P1 ;  /* 0x000000090300780c */ /* 0x000fc40000f21070 */
[----:B------:R-:W-:Y:S01]  /*4d60*/  PRMT R13, RZ, 0x7610, R13 ;  /* 0x00007610ff0d7816 */ /* 0x000fe2000000000d */
[----:B------:R-:W0:Y:S01]  /*4d70*/  @P3 S2R R5, SR_CgaCtaId ;  /* 0x0000000000053919 */ /* 0x000e220000008800 */
[----:B------:R-:W-:-:S04]  /*4d80*/  @P3 MOV R4, 0x400 ;  /* 0x0000040000043802 */ /* 0x000fc80000000f00 */
[----:B0-----:R-:W-:Y:S01]  /*4d90*/  @P3 LEA R6, R5, R4, 0x18 ;  /* 0x0000000405063211 */ /* 0x001fe200078ec0ff */
[----:B------:R-:W-:-:S03]  /*4da0*/  IMAD.WIDE.U32 R4, R12, 0x38e38e39, RZ ;  /* 0x38e38e390c047825 */ /* 0x000fc600078e00ff */
[----:B------:R0:W-:Y:S01]  /*4db0*/  @P3 SYNCS.ARRIVE.TRANS64.A1T0 RZ, [R6+URZ+0xa8], RZ ;  /* 0x0000a8ff06ff39a7 */ /* 0x0001e2000810003f */
[----:B------:R-:W-:Y:S02]  /*4dc0*/  ISETP.GE.U32.AND P3, PT, R3, 0x9, PT ;  /* 0x000000090300780c */ /* 0x000fe40003f66070 */
[----:B------:R-:W-:Y:S02]  /*4dd0*/  SHF.R.U32.HI R7, RZ, 0x1, R5 ;  /* 0x00000001ff077819 */ /* 0x000fe40000011605 */
[----:B------:R-:W-:Y:S02]  /*4de0*/  SEL R5, RZ, 0x1, !P1 ;  /* 0x00000001ff057807 */ /* 0x000fe40004800000 */
[----:B------:R-:W-:Y:S01]  /*4df0*/  ISETP.GE.U32.AND P1, PT, R16, UR4, PT ;  /* 0x0000000410007c0c */ /* 0x000fe2000bf26070 */
[----:B------:R-:W-:Y:S01]  /*4e00*/  IMAD R12, R7, -0x9, R12 ;  /* 0xfffffff7070c7824 */ /* 0x000fe200078e020c */
[----:B------:R-:W-:Y:S02]  /*4e10*/  LOP3.LUT R0, R0, R5, RZ, 0x3c, !PT ;  /* 0x0000000500007212 */ /* 0x000fe400078e3cff */
[----:B------:R-:W-:-:S02]  /*4e20*/  ISETP.GE.U32.AND.EX P1, PT, R17, UR5, PT, P1 ;  /* 0x0000000511007c0c */ /* 0x000fc4000bf26110 */
[----:B------:R-:W-:Y:S02]  /*4e30*/  PRMT R4, RZ, 0x7610, R4 ;  /* 0x00007610ff047816 */ /* 0x000fe40000000004 */
[----:B------:R-:W-:Y:S01]  /*4e40*/  @P3 LOP3.LUT R0, R0, 0x1, R7, 0x78, !PT ;  /* 0x0000000100003812 */ /* 0x000fe200078e7807 */
[----:B------:R-:W-:-:S08]  /*4e50*/  IMAD.MOV.U32 R7, RZ, RZ, -0x1 ;  /* 0xffffffffff077424 */ /* 0x000fd000078e00ff */
[----:B0-----:R-:W-:Y:S05]  /*4e60*/  @P1 BRA `(.L_x_108) ;  /* 0x00000004004c1947 */ /* 0x001fea0003800000 */
[----:B------:R-:W-:Y:S01]  /*4e70*/  ULDC.64 UR4, c[0x0][0x628] ;  /* 0x00018a0000047ab9 */ /* 0x000fe20000000a00 */
[----:B------:R-:W0:Y:S01]  /*4e80*/  S2R R15, SR_CTAID.X ;  /* 0x00000000000f7919 */ /* 0x000e220000002500 */
[----:B------:R-:W-:Y:S01]  /*4e90*/  ISETP.NE.U32.AND P1, PT, RZ, UR4, PT ;  /* 0x00000004ff007c0c */ /* 0x000fe2000bf25070 */
[----:B------:R-:W-:Y:S01]  /*4ea0*/  ULDC UR7, c[0x0][0x630] ;  /* 0x00018c0000077ab9 */ /* 0x000fe20000000800 */
[----:B------:R-:W-:Y:S01]  /*4eb0*/  IMAD.MOV.U32 R4, RZ, RZ, R16 ;  /* 0x000000ffff047224 */ /* 0x000fe200078e0010 */
[----:B------:R-:W1:Y:S01]  /*4ec0*/  S2R R14, SR_CTAID.Y ;  /* 0x00000000000e7919 */ /* 0x000e620000002600 */
[----:B------:R-:W-:Y:S01]  /*4ed0*/  ISETP.NE.AND.EX P1, PT, RZ, UR5, PT, P1 ;  /* 0x00000005ff007c0c */ /* 0x000fe2000bf25310 */
[----:B------:R-:W-:-:S12]  /*4ee0*/  IMAD.MOV.U32 R5, RZ, RZ, R17 ;  /* 0x000000ffff057224 */ /* 0x000fd800078e0011 */
[----:B------:R-:W-:Y:S05]  /*4ef0*/  @!P1 BRA `(.L_x_109) ;  /* 0x0000000000289947 */ /* 0x000fea0003800000 */
[----:B------:R-:W-:Y:S02]  /*4f00*/  ULDC UR6, c[0x0][0x634] ;  /* 0x00018d0000067ab9 */ /* 0x000fe40000000800 */
[----:B------:R-:W-:-:S05]  /*4f10*/  IADD3 R9, P1, R16, UR6, RZ ;  /* 0x0000000610097c10 */ /* 0x000fca000ff3e0ff */
[----:B------:R-:W-:-:S04]  /*4f20*/  IMAD.X R21, RZ, RZ, R17, P1 ;  /* 0x000000ffff157224 */ /* 0x000fc800008e0611 */
[----:B------:R-:W-:-:S04]  /*4f30*/  IMAD.WIDE.U32 R6, R21, UR4, RZ ;  /* 0x0000000415067c25 */ /* 0x000fc8000f8e00ff */
[----:B------:R-:W-:-:S04]  /*4f40*/  IMAD.WIDE.U32 R6, P1, R9, UR5, R6 ;  /* 0x0000000509067c25 */ /* 0x000fc8000f820006 */
[----:B------:R-:W-:-:S04]  /*4f50*/  IMAD.WIDE.U32 R8, R9, UR4, RZ ;  /* 0x0000000409087c25 */ /* 0x000fc8000f8e00ff */
[----:B------:R-:W-:Y:S01]  /*4f60*/  IMAD.X R5, RZ, RZ, RZ, P1 ;  /* 0x000000ffff057224 */ /* 0x000fe200008e06ff */
[----:B------:R-:W-:Y:S01]  /*4f70*/  IADD3 RZ, P1, R9, R6, RZ ;  /* 0x0000000609ff7210 */ /* 0x000fe20007f3e0ff */
[----:B------:R-:W-:-:S04]  /*4f80*/  IMAD.MOV.U32 R4, RZ, RZ, R7 ;  /* 0x000000ffff047224 */ /* 0x000fc800078e0007 */
[----:B------:R-:W-:-:S08]  /*4f90*/  IMAD.WIDE.U32.X R4, R21, UR5, R4, P1 ;  /* 0x0000000515047c25 */ /* 0x000fd000088e0404 */
.L_x_109:
[--C-:B------:R-:W-:Y:S01]  /*4fa0*/  SHF.R.U64 R8, R4, UR7, R5.reuse ;  /* 0x0000000704087c19 */ /* 0x100fe20008001205 */
[----:B------:R-:W-:Y:S01]  /*4fb0*/  ULDC.64 UR4, c[0x0][0x620] ;  /* 0x0001880000047ab9 */ /* 0x000fe20000000a00 */
[----:B------:R-:W-:Y:S01]  /*4fc0*/  SHF.R.U32.HI R4, RZ, UR7, R5 ;  /* 0x00000007ff047c19 */ /* 0x000fe20008011605 */
[----:B------:R-:W2:Y:S01]  /*4fd0*/  LDC R24, c[0x0][0x144] ;  /* 0x00005100ff187b82 */ /* 0x000ea20000000800 */
[----:B------:R-:W-:Y:S01]  /*4fe0*/  IADD3 R7, P1, RZ, -R8, RZ ;  /* 0x80000008ff077210 */ /* 0x000fe20007f3e0ff */
[----:B------:R-:W-:Y:S01]  /*4ff0*/  ULDC.64 UR8, c[0x0][0x640] ;  /* 0x0001900000087ab9 */ /* 0x000fe20000000a00 */
[----:B0-----:R-:W-:Y:S01]  /*5000*/  I2FP.F32.U32 R9, R15 ;  /* 0x0000000f00097245 */ /* 0x001fe20000201000 */
[----:B------:R-:W-:Y:S02]  /*5010*/  ULDC UR6, c[0x0][0x608] ;  /* 0x0001820000067ab9 */ /* 0x000fe40000000800 */
[----:B------:R-:W-:Y:S01]  /*5020*/  IMAD.X R4, RZ, RZ, ~R4, P1 ;  /* 0x000000ffff047224 */ /* 0x000fe200008e0e04 */
[----:B------:R-:W-:Y:S01]  /*5030*/  ISETP.NE.U32.AND P1, PT, RZ, UR8, PT ;  /* 0x00000008ff007c0c */ /* 0x000fe2000bf25070 */
[----:B------:R-:W0:Y:S02]  /*5040*/  LDC R21, c[0x0][0x148] ;  /* 0x00005200ff157b82 */ /* 0x000e240000000800 */
[----:B------:R-:W-:Y:S01]  /*5050*/  IMAD R6, R4, UR4, RZ ;  /* 0x0000000404067c24 */ /* 0x000fe2000f8e02ff */
[----:B------:R-:W-:Y:S01]  /*5060*/  ISETP.NE.AND.EX P1, PT, RZ, UR9, PT, P1 ;  /* 0x00000009ff007c0c */ /* 0x000fe2000bf25310 */
[----:B------:R-:W-:Y:S01]  /*5070*/  IMAD.WIDE.U32 R4, R7, UR4, R16 ;  /* 0x0000000407047c25 */ /* 0x000fe2000f8e0010 */
[----:B------:R-:W-:-:S03]  /*5080*/  ULDC UR4, c[0x0][0x150] ;  /* 0x0000540000047ab9 */ /* 0x000fc60000000800 */
[----:B------:R-:W-:Y:S02]  /*5090*/  IMAD R7, R7, UR5, R6 ;  /* 0x0000000507077c24 */ /* 0x000fe4000f8e0206 */
[----:B------:R-:W-:Y:S01]  /*50a0*/  FMUL R6, R9, UR4 ;  /* 0x0000000409067c20 */ /* 0x000fe20008400000 */
[----:B------:R-:W-:Y:S01]  /*50b0*/  ULDC UR4, c[0x0][0x618] ;  /* 0x0001860000047ab9 */ /* 0x000fe20000000800 */
[----:B------:R-:W-:Y:S01]  /*50c0*/  ULDC UR5, c[0x0][0x154] ;  /* 0x0000550000057ab9 */ /* 0x000fe20000000800 */
[----:B------:R-:W-:-:S03]  /*50d0*/  IMAD.IADD R5, R5, 0x1, R7 ;  /* 0x0000000105057824 */ /* 0x000fc600078e0207 */
[----:B------:R-:W3:Y:S02]  /*50e0*/  F2I.U32.TRUNC.NTZ R6, R6 ;  /* 0x0000000600067305 */ /* 0x000ee4000020f000 */
[----:B------:R-:W-:Y:S02]  /*50f0*/  SHF.R.U64 R9, R4, UR4, R5 ;  /* 0x0000000404097c19 */ /* 0x000fe40008001205 */
[----:B-1----:R-:W-:-:S05]  /*5100*/  I2FP.F32.U32 R4, R14 ;  /* 0x0000000e00047245 */ /* 0x002fca0000201000 */
[----:B------:R-:W-:Y:S01]  /*5110*/  FMUL R22, R4, UR5 ;  /* 0x0000000504167c20 */ /* 0x000fe20008400000 */
[----:B------:R-:W-:Y:S01]  /*5120*/  SHF.R.U32.HI R4, RZ, UR4, R5 ;  /* 0x00000004ff047c19 */ /* 0x000fe20008011605 */
[----:B------:R-:W-:-:S03]  /*5130*/  ULDC UR4, c[0x0][0x658] ;  /* 0x0001960000047ab9 */ /* 0x000fc60000000800 */
[--C-:B------:R-:W-:Y:S01]  /*5140*/  SHF.R.U64 R20, R9, UR6, R4.reuse ;  /* 0x0000000609147c19 */ /* 0x100fe20008001204 */
[----:B------:R-:W1:Y:S01]  /*5150*/  F2I.U32.TRUNC.NTZ R22, R22 ;  /* 0x0000001600167305 */ /* 0x000e62000020f000 */
[----:B------:R-:W-:Y:S01]  /*5160*/  SHF.R.U32.HI R5, RZ, UR6, R4 ;  /* 0x00000006ff057c19 */ /* 0x000fe20008011604 */
[----:B---3--:R-:W-:-:S03]  /*5170*/  IMAD.MOV R6, RZ, RZ, -R6 ;  /* 0x000000ffff067224 */ /* 0x008fc600078e0a06 */
[----:B------:R-:W-:Y:S01]  /*5180*/  SHF.R.U64 R18, R20, UR4, R5 ;  /* 0x0000000414127c19 */ /* 0x000fe20008001205 */
[----:B--2---:R-:W-:Y:S01]  /*5190*/  IMAD R15, R24, R6, R15 ;  /* 0x00000006180f7224 */ /* 0x004fe200078e020f */
[----:B------:R-:W-:-:S03]  /*51a0*/  SHF.R.U32.HI R23, RZ, UR4, R5 ;  /* 0x00000004ff177c19 */ /* 0x000fc60008011605 */
[----:B------:R-:W-:Y:S02]  /*51b0*/  IMAD.MOV.U32 R4, RZ, RZ, R18 ;  /* 0x000000ffff047224 */ /* 0x000fe400078e0012 */
[----:B------:R-:W-:Y:S01]  /*51c0*/  IMAD.MOV.U32 R5, RZ, RZ, R23 ;  /* 0x000000ffff057224 */ /* 0x000fe200078e0017 */
[----:B-1----:R-:W-:Y:S06]  /*51d0*/  @!P1 BRA `(.L_x_110) ;  /* 0x0000000000289947 */ /* 0x002fec0003800000 */
[----:B------:R-:W-:Y:S02]  /*51e0*/  ULDC UR4, c[0x0][0x64c] ;  /* 0x0001930000047ab9 */ /* 0x000fe40000000800 */
[----:B------:R-:W-:-:S05]  /*51f0*/  IADD3 R5, P1, R18, UR4, RZ ;  /* 0x0000000412057c10 */ /* 0x000fca000ff3e0ff */
[----:B------:R-:W-:-:S04]  /*5200*/  IMAD.X R23, RZ, RZ, R23, P1 ;  /* 0x000000ffff177224 */ /* 0x000fc800008e0617 */
[----:B------:R-:W-:-:S04]  /*5210*/  IMAD.WIDE.U32 R6, R23, UR8, RZ ;  /* 0x0000000817067c25 */ /* 0x000fc8000f8e00ff */
[----:B------:R-:W-:-:S04]  /*5220*/  IMAD.WIDE.U32 R6, P1, R5, UR9, R6 ;  /* 0x0000000905067c25 */ /* 0x000fc8000f820006 */
[----:B------:R-:W-:-:S04]  /*5230*/  IMAD.WIDE.U32 R4, R5, UR8, RZ ;  /* 0x0000000805047c25 */ /* 0x000fc8000f8e00ff */
[----:B------:R-:W-:Y:S01]  /*5240*/  IMAD.MOV.U32 R4, RZ, RZ, R7 ;  /* 0x000000ffff047224 */ /* 0x000fe200078e0007 */
[----:B------:R-:W-:Y:S01]  /*5250*/  IADD3 RZ, P3, R5, R6, RZ ;  /* 0x0000000605ff7210 */ /* 0x000fe20007f7e0ff */
[----:B------:R-:W-:-:S04]  /*5260*/  IMAD.X R5, RZ, RZ, RZ, P1 ;  /* 0x000000ffff057224 */ /* 0x000fc800008e06ff */
[----:B------:R-:W-:-:S08]  /*5270*/  IMAD.WIDE.U32.X R4, R23, UR9, R4, P3 ;  /* 0x0000000917047c25 */ /* 0x000fd000098e0404 */
.L_x_110:
[----:B------:R-:W-:Y:S01]  /*5280*/  ISETP.NE.AND P1, PT, R2, 0x1, PT ;  /* 0x000000010200780c */ /* 0x000fe20003f25270 */
[----:B------:R-:W-:Y:S01]  /*5290*/  ULDC UR4, c[0x0][0x648] ;  /* 0x0001920000047ab9 */ /* 0x000fe20000000800 */
[----:B------:R-:W-:Y:S01]  /*52a0*/  LOP3.LUT R20, R20, UR17, RZ, 0xc0, !PT ;  /* 0x0000001114147c12 */ /* 0x000fe2000f8ec0ff */
[----:B------:R-:W-:Y:S01]  /*52b0*/  IMAD.MOV R22, RZ, RZ, -R22 ;  /* 0x000000ffff167224 */ /* 0x000fe200078e0a16 */
[----:B------:R-:W-:Y:S01]  /*52c0*/  SHF.R.U64 R5, R4, UR4, R5 ;  /* 0x0000000404057c19 */ /* 0x000fe20008001205 */
[----:B------:R-:W-:Y:S01]  /*52d0*/  ULDC UR4, c[0x0][0x638] ;  /* 0x00018e0000047ab9 */ /* 0x000fe20000000800 */
[----:B------:R-:W-:Y:S01]  /*52e0*/  LOP3.LUT R9, R9, UR16, RZ, 0xc0, !PT ;  /* 0x0000001009097c12 */ /* 0x000fe2000f8ec0ff */
[----:B------:R-:W-:Y:S01]  /*52f0*/  ULDC UR5, c[0x0][0x610] ;  /* 0x0001840000057ab9 */ /* 0x000fe20000000800 */
[----:B------:R-:W-:Y:S02]  /*5300*/  IMAD.MOV.U32 R4, RZ, RZ, 0x1 ;  /* 0x00000001ff047424 */ /* 0x000fe400078e00ff */
[----:B------:R-:W-:-:S02]  /*5310*/  IMAD.MOV R7, RZ, RZ, -R5 ;  /* 0x000000ffff077224 */ /* 0x000fc400078e0a05 */
[----:B------:R-:W-:Y:S02]  /*5320*/  IMAD R20, R5, UR18, R20 ;  /* 0x0000001205147c24 */ /* 0x000fe4000f8e0214 */
[----:B0-----:R-:W-:Y:S02]  /*5330*/  @P1 IMAD R15, R21, R22, R14 ;  /* 0x00000016150f1224 */ /* 0x001fe400078e020e */
[----:B------:R-:W-:Y:S01]  /*5340*/  IMAD R18, R7, UR4, R18 ;  /* 0x0000000407127c24 */ /* 0x000fe2000f8e0212 */
[----:B------:R-:W-:Y:S01]  /*5350*/  ULDC UR4, c[0x0][0x600] ;  /* 0x0001800000047ab9 */ /* 0x000fe20000000800 */
[----:B------:R-:W-:Y:S02]  /*5360*/  IMAD R15, R20, UR5, R15 ;  /* 0x00000005140f7c24 */ /* 0x000fe4000f8e020f */
[----:B------:R-:W-:-:S05]  /*5370*/  IMAD R18, R18, UR4, R9 ;  /* 0x0000000412127c24 */ /* 0x000fca000f8e0209 */
[----:B------:R-:W-:Y:S02]  /*5380*/  SEL R9, R18, R15, !P1 ;  /* 0x0000000f12097207 */ /* 0x000fe40004800000 */
[----:B------:R-:W-:-:S07]  /*5390*/  SEL R7, R15, R18, !P1 ;  /* 0x000000120f077207 */ /* 0x000fce0004800000 */
.L_x_108:
[----:B------:R-:W-:Y:S05]  /*53a0*/  BSYNC B1 ;  /* 0x0000000000017941 */ /* 0x000fea0003800000 */
.L_x_107:
[----:B------:R-:W-:-:S13]  /*53b0*/  LOP3.LUT P1, RZ, R4, 0xff, RZ, 0xc0, !PT ;  /* 0x000000ff04ff7812 */ /* 0x000fda000782c0ff */
[----:B------:R-:W-:Y:S05]  /*53c0*/  @P1 BRA `(.L_x_111) ;  /* 0xfffffff4004c1947 */ /* 0x000fea000383ffff */
[----:B------:R-:W-:Y:S05]  /*53d0*/  BSYNC B0 ;  /* 0x0000000000007941 */ /* 0x000fea0003800000 */
.L_x_99:
[----:B------:R-:W-:-:S03]  /*53e0*/  UMOV UR4, 0xffffffff ;  /* 0xffffffff00047882 */ /* 0x000fc60000000000 */
[----:B------:R-:W-:Y:S05]  /*53f0*/  BRA.DIV UR4, `(.L_x_112) ;  /* 0x0000000604cc7947 */ /* 0x000fea000b800000 */
[----:B------:R-:W-:-:S13]  /*5400*/  ELECT P6, URZ, PT ;  /* 0x00000000003f782f */ /* 0x000fda00038c0000 */
.L_x_131:
[----:B------:R-:W-:Y:S04]  /*5410*/  BSSY B0, `(.L_x_113) ;  /* 0x0000058000007945 */ /* 0x000fe80003800000 */
[----:B------:R-:W-:Y:S05]  /*5420*/  @!P6 BRA `(.L_x_114) ;  /* 0x000000040058e947 */ /* 0x000fea0003800000 */
[----:B------:R-:W-:-:S04]  /*5430*/  LOP3.LUT R19, R19, 0x2, RZ, 0xfc, !PT ;  /* 0x0000000213137812 */ /* 0x000fc800078efcff */
[----:B------:R-:W-:-:S13]  /*5440*/  ISETP.NE.AND P0, PT, R19, 0x3, PT ;  /* 0x000000031300780c */ /* 0x000fda0003f05270 */
[----:B------:R-:W-:Y:S05]  /*5450*/  @!P0 BRA `(.L_x_115) ;  /* 0x0000000000048947 */ /* 0x000fea0003800000 */
[----:B------:R-:W-:Y:S01]  /*5460*/  BPT.TRAP 0x1 ;  /* 0x000000040000795c */ /* 0x000fe20000300000 */
.L_x_115:
[----:B------:R-:W0:Y:S01]  /*5470*/  S2R R3, SR_CgaCtaId ;  /* 0x0000000000037919 */ /* 0x000e220000008800 */
[----:B------:R-:W-:-:S04]  /*5480*/  MOV R2, 0x400 ;  /* 0x0000040000027802 */ /* 0x000fc80000000f00 */
[----:B0-----:R-:W-:Y:S02]  /*5490*/  LEA R3, R3, R2, 0x18 ;  /* 0x0000000203037211 */ /* 0x001fe400078ec0ff */
[----:B------:R-:W-:-:S03]  /*54a0*/  SHF.L.U32 R2, R0, 0x1f, RZ ;  /* 0x0000001f00027819 */ /* 0x000fc600000006ff */
[----:B------:R-:W-:-:S04]  /*54b0*/  VIADD R3, R3, 0x48 ;  /* 0x0000004803037836 */ /* 0x000fc80000000000 */
[C---:B------:R-:W-:Y:S02]  /*54c0*/  IMAD R7, R12.reuse, 0x8, R3 ;  /* 0x000000080c077824 */ /* 0x040fe400078e0203 */
[----:B------:R-:W-:Y:S02]  /*54d0*/  VIADD R12, R12, 0x1 ;  /* 0x000000010c0c7836 */ /* 0x000fe40000000000 */
[----:B------:R-:W0:Y:S03]  /*54e0*/  SYNCS.PHASECHK.TRANS64.TRYWAIT P0, [R7+URZ], R2 ;  /* 0x00000002070075a7 */ /* 0x000e26000800017f */
[----:B------:R-:W-:-:S04]  /*54f0*/  ISETP.NE.AND P1, PT, R12, 0x9, PT ;  /* 0x000000090c00780c */ /* 0x000fc80003f25270 */
[----:B------:R-:W-:Y:S02]  /*5500*/  SEL R5, RZ, 0x1, P1 ;  /* 0x00000001ff057807 */ /* 0x000fe40000800000 */
[----:B------:R-:W-:Y:S02]  /*5510*/  SEL R12, R12, RZ, P1 ;  /* 0x000000ff0c0c7207 */ /* 0x000fe40000800000 */
[----:B------:R-:W-:-:S03]  /*5520*/  LOP3.LUT R5, R0, R5, RZ, 0x3c, !PT ;  /* 0x0000000500057212 */ /* 0x000fc600078e3cff */
[----:B------:R-:W-:Y:S01]  /*5530*/  IMAD R9, R12, 0x8, R3 ;  /* 0x000000080c097824 */ /* 0x000fe200078e0203 */
[----:B------:R-:W-:Y:S01]  /*5540*/  SHF.L.U32 R4, R5, 0x1f, RZ ;  /* 0x0000001f05047819 */ /* 0x000fe200000006ff */
[----:B0-----:R-:W-:Y:S06]  /*5550*/  @!P0 BRA `(.L_x_116) ;  /* 0x0000000400948947 */ /* 0x001fec0003800000 */
.L_x_132:
[----:B------:R-:W1:Y:S01]  /*5560*/  SYNCS.PHASECHK.TRANS64.TRYWAIT P0, [R9+URZ], R4 ;  /* 0x00000004090075a7 */ /* 0x000e62000800017f */
[----:B------:R-:W-:-:S05]  /*5570*/  VIADD R0, R12, 0x1 ;  /* 0x000000010c007836 */ /* 0x000fca0000000000 */
[----:B------:R-:W-:-:S04]  /*5580*/  ISETP.NE.AND P1, PT, R0, 0x9, PT ;  /* 0x000000090000780c */ /* 0x000fc80003f25270 */
[----:B0-----:R-:W-:Y:S02]  /*5590*/  SEL R2, RZ, 0x1, P1 ;  /* 0x00000001ff027807 */ /* 0x001fe40000800000 */
[----:B------:R-:W-:Y:S02]  /*55a0*/  SEL R0, R0, RZ, P1 ;  /* 0x000000ff00007207 */ /* 0x000fe40000800000 */
[----:B------:R-:W-:-:S03]  /*55b0*/  LOP3.LUT R7, R5, R2, RZ, 0x3c, !PT ;  /* 0x0000000205077212 */ /* 0x000fc600078e3cff */
[----:B------:R-:W-:Y:S01]  /*55c0*/  IMAD R6, R0, 0x8, R3 ;  /* 0x0000000800067824 */ /* 0x000fe200078e0203 */
[----:B------:R-:W-:Y:S01]  /*55d0*/  SHF.L.U32 R5, R7, 0x1f, RZ ;  /* 0x0000001f07057819 */ /* 0x000fe200000006ff */
[----:B-1----:R-:W-:Y:S06]  /*55e0*/  @!P0 BRA `(.L_x_117) ;  /* 0x0000000400848947 */ /* 0x002fec0003800000 */
.L_x_133:
[----:B------:R-:W1:Y:S01]  /*55f0*/  SYNCS.PHASECHK.TRANS64.TRYWAIT P0, [R6+URZ], R5 ;  /* 0x00000005060075a7 */ /* 0x000e62000800017f */
[----:B------:R-:W-:-:S05]  /*5600*/  VIADD R0, R0, 0x1 ;  /* 0x0000000100007836 */ /* 0x000fca0000000000 */
[----:B------:R-:W-:-:S04]  /*5610*/  ISETP.NE.AND P1, PT, R0, 0x9, PT ;  /* 0x000000090000780c */ /* 0x000fc80003f25270 */
[----:B------:R-:W-:Y:S02]  /*5620*/  SEL R2, RZ, 0x1, P1 ;  /* 0x00000001ff027807 */ /* 0x000fe40000800000 */
[----:B------:R-:W-:Y:S02]  /*5630*/  SEL R0, R0, RZ, P1 ;  /* 0x000000ff00007207 */ /* 0x000fe40000800000 */
[----:B------:R-:W-:-:S03]  /*5640*/  LOP3.LUT R7, R7, R2, RZ, 0x3c, !PT ;  /* 0x0000000207077212 */ /* 0x000fc600078e3cff */
[----:B0-----:R-:W-:Y:S01]  /*5650*/  IMAD R9, R0, 0x8, R3 ;  /* 0x0000000800097824 */ /* 0x001fe200078e0203 */
[----:B------:R-:W-:Y:S01]  /*5660*/  SHF.L.U32 R4, R7, 0x1f, RZ ;  /* 0x0000001f07047819 */ /* 0x000fe200000006ff */
[----:B-1----:R-:W-:Y:S06]  /*5670*/  @!P0 BRA `(.L_x_118) ;  /* 0x0000000400748947 */ /* 0x002fec0003800000 */
.L_x_134:
        /* <DEDUP_REMOVED lines=9> */
.L_x_135:
        /* <DEDUP_REMOVED lines=9> */
.L_x_136:
        /* <DEDUP_REMOVED lines=9> */
.L_x_137:
        /* <DEDUP_REMOVED lines=9> */
.L_x_138:
[----:B------:R-:W1:Y:S01]  /*58c0*/  SYNCS.PHASECHK.TRANS64.TRYWAIT P0, [R9+URZ], R4 ;  /* 0x00000004090075a7 */ /* 0x000e62000800017f */
[----:B------:R-:W-:-:S05]  /*58d0*/  VIADD R0, R0, 0x1 ;  /* 0x0000000100007836 */ /* 0x000fca0000000000 */
[----:B------:R-:W-:-:S04]  /*58e0*/  ISETP.NE.AND P1, PT, R0, 0x9, PT ;  /* 0x000000090000780c */ /* 0x000fc80003f25270 */
[----:B------:R-:W-:Y:S02]  /*58f0*/  SEL R2, RZ, 0x1, P1 ;  /* 0x00000001ff027807 */ /* 0x000fe40000800000 */
[----:B------:R-:W-:Y:S02]  /*5900*/  SEL R0, R0, RZ, P1 ;  /* 0x000000ff00007207 */ /* 0x000fe40000800000 */
[----:B------:R-:W-:Y:S01]  /*5910*/  LOP3.LUT R2, R7, R2, RZ, 0x3c, !PT ;  /* 0x0000000207027212 */ /* 0x000fe200078e3cff */
[----:B-1----:R-:W-:Y:S06]  /*5920*/  @!P0 BRA `(.L_x_123) ;  /* 0x00000004002c8947 */ /* 0x002fec0003800000 */
.L_x_139:
[----:B------:R-:W-:Y:S01]  /*5930*/  IMAD R3, R0, 0x8, R3 ;  /* 0x0000000800037824 */ /* 0x000fe200078e0203 */
[----:B------:R-:W-:-:S07]  /*5940*/  SHF.L.U32 R0, R2, 0x1f, RZ ;  /* 0x0000001f02007819 */ /* 0x000fce00000006ff */
.L_x_124:
[----:B--2---:R2:W3:Y:S02]  /*5950*/  SYNCS.PHASECHK.TRANS64.TRYWAIT P0, [R3+URZ], R0 ;  /* 0x00000000030075a7 */ /* 0x0044e4000800017f */
[----:B---3--:R-:W-:Y:S05]  /*5960*/  @!P0 NANOSLEEP.SYNCS 0x989680 ;  /* 0x009896800000895d */ /* 0x008fea0003900000 */
[----:B------:R-:W3:Y:S02]  /*5970*/  @!P0 SYNCS.PHASECHK.TRANS64 P0, [R3+URZ], R0 ;  /* 0x00000000030085a7 */ /* 0x000ee4000800007f */
[----:B---3--:R-:W-:Y:S05]  /*5980*/  @!P0 BRA `(.L_x_124) ;  /* 0xfffffffc00f08947 */ /* 0x008fea000383ffff */
.L_x_114:
[----:B------:R-:W-:Y:S05]  /*5990*/  BSYNC B0 ;  /* 0x0000000000007941 */ /* 0x000fea0003800000 */
.L_x_113:
[----:B------:R-:W-:Y:S05]  /*59a0*/  EXIT ;  /* 0x000000000000794d */ /* 0x000fea0003800000 */
.L_x_18:
[----:B---3--:R3:W4:Y:S02]  /*59b0*/  SYNCS.PHASECHK.TRANS64.TRYWAIT P1, [R3+URZ], R0 ;  /* 0x00000000030075a7 */ /* 0x008724000802017f */
[----:B----4-:R-:W-:Y:S05]  /*59c0*/  @!P1 NANOSLEEP.SYNCS 0x989680 ;  /* 0x009896800000995d */ /* 0x010fea0003900000 */
[----:B------:R-:W4:Y:S02]  /*59d0*/  @!P1 SYNCS.PHASECHK.TRANS64 P1, [R3+URZ], R0 ;  /* 0x00000000030095a7 */ /* 0x000f24000802007f */
[----:B----4-:R-:W-:Y:S05]  /*59e0*/  @!P1 BRA `(.L_x_18) ;  /* 0xfffffffc00f09947 */ /* 0x010fea000383ffff */
[----:B------:R-:W-:Y:S05]  /*59f0*/  BRA `(.L_x_17) ;  /* 0xffffffb800387947 */ /* 0x000fea000383ffff */
.L_x_23:
[----:B-1----:R-:W-:-:S04]  /*5a00*/  IMAD.U32 R4, RZ, RZ, UR8 ;  /* 0x00000008ff047e24 */ /* 0x002fc8000f8e00ff */
[----:B------:R1:W2:Y:S03]  /*5a10*/  SYNCS.PHASECHK.TRANS64.TRYWAIT P1, [R4+URZ], R3 ;  /* 0x00000003040075a7 */ /* 0x0002a6000802017f */
[----:B--2---:R-:W-:Y:S05]  /*5a20*/  @!P1 NANOSLEEP.SYNCS 0x989680 ;  /* 0x009896800000995d */ /* 0x004fea0003900000 */
[----:B------:R-:W2:Y:S02]  /*5a30*/  @!P1 SYNCS.PHASECHK.TRANS64 P1, [R4+URZ], R3 ;  /* 0x00000003040095a7 */ /* 0x000ea4000802007f */
[----:B--2---:R-:W-:Y:S05]  /*5a40*/  @!P1 BRA `(.L_x_23) ;  /* 0xfffffffc00ec9947 */ /* 0x004fea000383ffff */
[----:B------:R-:W-:Y:S05]  /*5a50*/  BRA `(.L_x_22) ;  /* 0xffffffbc00187947 */ /* 0x000fea000383ffff */
.L_x_100:
[----:B------:R-:W-:Y:S01]  /*5a60*/  BSSY B1, `(.L_x_125) ;  /* 0x0000006000017945 */ /* 0x000fe20003800000 */
[----:B------:R-:W-:-:S07]  /*5a70*/  IMAD.MOV.U32 R15, RZ, RZ, -0x1 ;  /* 0xffffffffff0f7424 */ /* 0x000fce00078e00ff */
[----:B------:R-:W-:Y:S05]  /*5a80*/  WARPSYNC.COLLECTIVE R15, `(.L_x_126) ;  /* 0x000000000f0c7348 */ /* 0x000fea0003c00000 */
[----:B------:R-:W-:Y:S02]  /*5a90*/  ELECT P6, UR62, PT ;  /* 0x00000000003e782f */ /* 0x000fe400038c0000 */
[----:B------:R-:W-:Y:S01]  /*5aa0*/  MOV R14, UR62 ;  /* 0x0000003e000e7c02 */ /* 0x000fe20008000f00 */
[----:B------:R-:W-:Y:S10]  /*5ab0*/  ENDCOLLECTIVE ;  /* 0x000000000000791b */ /* 0x000ff40003800000 */
.L_x_126:
[----:B------:R-:W-:Y:S05]  /*5ac0*/  BSYNC B1 ;  /* 0x0000000000017941 */ /* 0x000fea0003800000 */
.L_x_125:
[----:B------:R-:W-:Y:S05]  /*5ad0*/  BRA `(.L_x_127) ;  /* 0xffffffec00947947 */ /* 0x000fea000383ffff */
.L_x_103:
[----:B0-----:R0:W1:Y:S02]  /*5ae0*/  SYNCS.PHASECHK.TRANS64.TRYWAIT P1, [R14+URZ+0x48], R7 ;  /* 0x000048070e0075a7 */ /* 0x001064000802017f */
[----:B-1----:R-:W-:Y:S05]  /*5af0*/  @!P1 NANOSLEEP.SYNCS 0x989680 ;  /* 0x009896800000995d */ /* 0x002fea0003900000 */
[----:B------:R-:W1:Y:S02]  /*5b00*/  @!P1 SYNCS.PHASECHK.TRANS64 P1, [R14+URZ+0x48], R7 ;  /* 0x000048070e0095a7 */ /* 0x000e64000802007f */
[----:B-1----:R-:W-:Y:S05]  /*5b10*/  @!P1 BRA `(.L_x_103) ;  /* 0xfffffffc00f09947 */ /* 0x002fea000383ffff */
[----:B------:R-:W-:Y:S05]  /*5b20*/  BRA `(.L_x_128) ;  /* 0xffffffec00c87947 */ /* 0x000fea000383ffff */
.L_x_112:
[----:B------:R-:W-:Y:S01]  /*5b30*/  BSSY B0, `(.L_x_129) ;  /* 0x0000006000007945 */ /* 0x000fe20003800000 */
[----:B------:R-:W-:-:S07]  /*5b40*/  IMAD.MOV.U32 R15, RZ, RZ, -0x1 ;  /* 0xffffffffff0f7424 */ /* 0x000fce00078e00ff */
[----:B------:R-:W-:Y:S05]  /*5b50*/  WARPSYNC.COLLECTIVE R15, `(.L_x_130) ;  /* 0x000000000f0c7348 */ /* 0x000fea0003c00000 */
[----:B------:R-:W-:Y:S02]  /*5b60*/  ELECT P6, UR62, PT ;  /* 0x00000000003e782f */ /* 0x000fe400038c0000 */
[----:B------:R-:W-:Y:S01]  /*5b70*/  MOV R14, UR62 ;  /* 0x0000003e000e7c02 */ /* 0x000fe20008000f00 */
[----:B------:R-:W-:Y:S10]  /*5b80*/  ENDCOLLECTIVE ;  /* 0x000000000000791b */ /* 0x000ff40003800000 */
.L_x_130:
[----:B------:R-:W-:Y:S05]  /*5b90*/  BSYNC B0 ;  /* 0x0000000000007941 */ /* 0x000fea0003800000 */
.L_x_129:
[----:B------:R-:W-:Y:S05]  /*5ba0*/  BRA `(.L_x_131) ;  /* 0xfffffff800187947 */ /* 0x000fea000383ffff */
.L_x_116:
[----:B0-----:R0:W1:Y:S02]  /*5bb0*/  SYNCS.PHASECHK.TRANS64.TRYWAIT P0, [R7+URZ], R2 ;  /* 0x00000002070075a7 */ /* 0x001064000800017f */
[----:B-1----:R-:W-:Y:S05]  /*5bc0*/  @!P0 NANOSLEEP.SYNCS 0x989680 ;  /* 0x009896800000895d */ /* 0x002fea0003900000 */
[----:B------:R-:W1:Y:S02]  /*5bd0*/  @!P0 SYNCS.PHASECHK.TRANS64 P0, [R7+URZ], R2 ;  /* 0x00000002070085a7 */ /* 0x000e64000800007f */
[----:B-1----:R-:W-:Y:S05]  /*5be0*/  @!P0 BRA `(.L_x_116) ;  /* 0xfffffffc00f08947 */ /* 0x002fea000383ffff */
[----:B------:R-:W-:Y:S05]  /*5bf0*/  BRA `(.L_x_132) ;  /* 0xfffffff800587947 */ /* 0x000fea000383ffff */
.L_x_117:
[----:B0-----:R0:W1:Y:S02]  /*5c00*/  SYNCS.PHASECHK.TRANS64.TRYWAIT P0, [R9+URZ], R4 ;  /* 0x00000004090075a7 */ /* 0x001064000800017f */
[----:B-1----:R-:W-:Y:S05]  /*5c10*/  @!P0 NANOSLEEP.SYNCS 0x989680 ;  /* 0x009896800000895d */ /* 0x002fea0003900000 */
[----:B------:R-:W1:Y:S02]  /*5c20*/  @!P0 SYNCS.PHASECHK.TRANS64 P0, [R9+URZ], R4 ;  /* 0x00000004090085a7 */ /* 0x000e64000800007f */
[----:B-1----:R-:W-:Y:S05]  /*5c30*/  @!P0 BRA `(.L_x_117) ;  /* 0xfffffffc00f08947 */ /* 0x002fea000383ffff */
[----:B------:R-:W-:Y:S05]  /*5c40*/  BRA `(.L_x_133) ;  /* 0xfffffff800687947 */ /* 0x000fea000383ffff */
.L_x_118:
[----:B0-----:R0:W1:Y:S02]  /*5c50*/  SYNCS.PHASECHK.TRANS64.TRYWAIT P0, [R6+URZ], R5 ;  /* 0x00000005060075a7 */ /* 0x001064000800017f */
[----:B-1----:R-:W-:Y:S05]  /*5c60*/  @!P0 NANOSLEEP.SYNCS 0x989680 ;  /* 0x009896800000895d */ /* 0x002fea0003900000 */
[----:B------:R-:W1:Y:S02]  /*5c70*/  @!P0 SYNCS.PHASECHK.TRANS64 P0, [R6+URZ], R5 ;  /* 0x00000005060085a7 */ /* 0x000e64000800007f */
[----:B-1----:R-:W-:Y:S05]  /*5c80*/  @!P0 BRA `(.L_x_118) ;  /* 0xfffffffc00f08947 */ /* 0x002fea000383ffff */
[----:B------:R-:W-:Y:S05]  /*5c90*/  BRA `(.L_x_134) ;  /* 0xfffffff800787947 */ /* 0x000fea000383ffff */
.L_x_119:
[----:B0-----:R0:W1:Y:S02]  /*5ca0*/  SYNCS.PHASECHK.TRANS64.TRYWAIT P0, [R9+URZ], R4 ;  /* 0x00000004090075a7 */ /* 0x001064000800017f */
[----:B-1----:R-:W-:Y:S05]  /*5cb0*/  @!P0 NANOSLEEP.SYNCS 0x989680 ;  /* 0x009896800000895d */ /* 0x002fea0003900000 */
[----:B------:R-:W1:Y:S02]  /*5cc0*/  @!P0 SYNCS.PHASECHK.TRANS64 P0, [R9+URZ], R4 ;  /* 0x00000004090085a7 */ /* 0x000e64000800007f */
[----:B-1----:R-:W-:Y:S05]  /*5cd0*/  @!P0 BRA `(.L_x_119) ;  /* 0xfffffffc00f08947 */ /* 0x002fea000383ffff */
[----:B------:R-:W-:Y:S05]  /*5ce0*/  BRA `(.L_x_135) ;  /* 0xfffffff800887947 */ /* 0x000fea000383ffff */
.L_x_120:
[----:B0-----:R0:W1:Y:S02]  /*5cf0*/  SYNCS.PHASECHK.TRANS64.TRYWAIT P0, [R6+URZ], R5 ;  /* 0x00000005060075a7 */ /* 0x001064000800017f */
[----:B-1----:R-:W-:Y:S05]  /*5d00*/  @!P0 NANOSLEEP.SYNCS 0x989680 ;  /* 0x009896800000895d */ /* 0x002fea0003900000 */
[----:B------:R-:W1:Y:S02]  /*5d10*/  @!P0 SYNCS.PHASECHK.TRANS64 P0, [R6+URZ], R5 ;  /* 0x00000005060085a7 */ /* 0x000e64000800007f */
[----:B-1----:R-:W-:Y:S05]  /*5d20*/  @!P0 BRA `(.L_x_120) ;  /* 0xfffffffc00f08947 */ /* 0x002fea000383ffff */
[----:B------:R-:W-:Y:S05]  /*5d30*/  BRA `(.L_x_136) ;  /* 0xfffffff800987947 */ /* 0x000fea000383ffff */
.L_x_121:
[----:B0-----:R0:W1:Y:S02]  /*5d40*/  SYNCS.PHASECHK.TRANS64.TRYWAIT P0, [R9+URZ], R4 ;  /* 0x00000004090075a7 */ /* 0x001064000800017f */
[----:B-1----:R-:W-:Y:S05]  /*5d50*/  @!P0 NANOSLEEP.SYNCS 0x989680 ;  /* 0x009896800000895d */ /* 0x002fea0003900000 */
[----:B------:R-:W1:Y:S02]  /*5d60*/  @!P0 SYNCS.PHASECHK.TRANS64 P0, [R9+URZ], R4 ;  /* 0x00000004090085a7 */ /* 0x000e64000800007f */
[----:B-1----:R-:W-:Y:S05]  /*5d70*/  @!P0 BRA `(.L_x_121) ;  /* 0xfffffffc00f08947 */ /* 0x002fea000383ffff */
[----:B------:R-:W-:Y:S05]  /*5d80*/  BRA `(.L_x_137) ;  /* 0xfffffff800a87947 */ /* 0x000fea000383ffff */
.L_x_122:
[----:B0-----:R0:W1:Y:S02]  /*5d90*/  SYNCS.PHASECHK.TRANS64.TRYWAIT P0, [R6+URZ], R5 ;  /* 0x00000005060075a7 */ /* 0x001064000800017f */
[----:B-1----:R-:W-:Y:S05]  /*5da0*/  @!P0 NANOSLEEP.SYNCS 0x989680 ;  /* 0x009896800000895d */ /* 0x002fea0003900000 */
[----:B------:R-:W1:Y:S02]  /*5db0*/  @!P0 SYNCS.PHASECHK.TRANS64 P0, [R6+URZ], R5 ;  /* 0x00000005060085a7 */ /* 0x000e64000800007f */
[----:B-1----:R-:W-:Y:S05]  /*5dc0*/  @!P0 BRA `(.L_x_122) ;  /* 0xfffffffc00f08947 */ /* 0x002fea000383ffff */
[----:B------:R-:W-:Y:S05]  /*5dd0*/  BRA `(.L_x_138) ;  /* 0xfffffff800b87947 */ /* 0x000fea000383ffff */
.L_x_123:
[----:B-1----:R1:W2:Y:S02]  /*5de0*/  SYNCS.PHASECHK.TRANS64.TRYWAIT P0, [R9+URZ], R4 ;  /* 0x00000004090075a7 */ /* 0x0022a4000800017f */
[----:B--2---:R-:W-:Y:S05]  /*5df0*/  @!P0 NANOSLEEP.SYNCS 0x989680 ;  /* 0x009896800000895d */ /* 0x004fea0003900000 */
[----:B------:R-:W2:Y:S02]  /*5e00*/  @!P0 SYNCS.PHASECHK.TRANS64 P0, [R9+URZ], R4 ;  /* 0x00000004090085a7 */ /* 0x000ea4000800007f */
[----:B--2---:R-:W-:Y:S05]  /*5e10*/  @!P0 BRA `(.L_x_123) ;  /* 0xfffffffc00f08947 */ /* 0x004fea000383ffff */
[----:B------:R-:W-:Y:S05]  /*5e20*/  BRA `(.L_x_139) ;  /* 0xfffffff800c07947 */ /* 0x000fea000383ffff */
.L_x_140:
[----:B------:R-:W-:-:S00]  /*5e30*/  BRA `(.L_x_140) ;  /* 0xfffffffc00fc7947 */ /* 0x000fc0000383ffff */
[----:B------:R-:W-:-:S00]  /*5e40*/  NOP ;  /* 0x0000000000007918 */ /* 0x000fc00000000000 */
        /* <DEDUP_REMOVED lines=11> */
.L_x_141:


//--------------------- .nv.global.init           --------------------------
	.section	.nv.global.init,"aw",@progbits
.nv.global.init:
	.type		$str$22,@object
	.size		$str$22,($str$23 - $str$22)
$str$22:
        /*0000*/ 	.byte	0x6b, 0x5f, 0x74, 0x69, 0x6c, 0x65, 0x5f, 0x63, 0x6f, 0x75, 0x6e, 0x74, 0x20, 0x3e, 0x3d, 0x20
        /*0010*/ 	.byte	0x31, 0x00
	.type		$str$23,@object
	.size		$str$23,(__unnamed_1 - $str$23)
$str$23:
        /*0012*/ 	.byte	0x2f, 0x74, 0x6d, 0x70, 0x2f, 0x63, 0x75, 0x74, 0x6c, 0x61, 0x73, 0x73, 0x5f, 0x73, 0x77, 0x65
        /*0022*/ 	.byte	0x65, 0x70, 0x5f, 0x73, 0x72, 0x63, 0x2f, 0x69, 0x6e, 0x63, 0x6c, 0x75, 0x64, 0x65, 0x2f, 0x63
        /*0032*/ 	.byte	0x75, 0x74, 0x6c, 0x61, 0x73, 0x73, 0x2f, 0x67, 0x65, 0x6d, 0x6d, 0x2f, 0x63, 0x6f, 0x6c, 0x6c
        /*0042*/ 	.byte	0x65, 0x63, 0x74, 0x69, 0x76, 0x65, 0x2f, 0x73, 0x6d, 0x39, 0x30, 0x5f, 0x6d, 0x6d, 0x61, 0x5f
        /*0052*/ 	.byte	0x74, 0x6d, 0x61, 0x5f, 0x67, 0x6d, 0x6d, 0x61, 0x5f, 0x73, 0x73, 0x5f, 0x77, 0x61, 0x72, 0x70
        /*0062*/ 	.byte	0x73, 0x70, 0x65, 0x63, 0x69, 0x61, 0x6c, 0x69, 0x7a, 0x65, 0x64, 0x2e, 0x68, 0x70, 0x70, 0x00
	.type		__unnamed_1,@object
	.size		__unnamed_1,(.L_0 - __unnamed_1)
__unnamed_1:
        /*0072*/ 	.byte	0x76, 0x6f, 0x69, 0x64, 0x20, 0x63, 0x75, 0x74, 0x6c, 0x61, 0x73, 0x73, 0x3a, 0x3a, 0x67, 0x65
        /* <DEDUP_REMOVED lines=175> */
.L_0:


//--------------------- .nv.shared._ZN7cutlass13device_kernelINS_4gemm6kernel13GemmUniversalIN4cute5tupleIJiiiiEEENS1_10collective13CollectiveMmaINS1_34MainloopSm90TmaGmmaWarpSpecializedILi9ENS5_IJNS4_1CILi1EEESB_SB_EEENS1_35KernelTmaWarpSpecializedCooperativeEEENS5_IJNSA_ILi128EEENSA_ILi64EEENSA_ILi32EEEEEEfNS5_IJlSB_lEEEfSJ_NS4_8TiledMMAINS4_8MMA_AtomIJNS4_4SM904GMMA29MMA_64x64x8_F32TF32TF32_SS_TNILNSN_7ScaleInE1ELSP_1EEEEEENS4_6LayoutINS5_IJNSA_ILi2EEESB_SB_EEENS5_IJSB_NSA_ILi0EEESV_EEEEENS5_IJNS4_10UnderscoreESY_SY_EEEEENS4_13SM90_TMA_LOADENS4_14ComposedLayoutINS4_7SwizzleILi3ELi4ELi3EEENS4_18smem_ptr_flag_bitsILi32EEENSS_INS5_IJNSA_ILi8EEESH_EEENS5_IJSH_SB_EEEEEEEvNS4_8identityES11_S1B_vS1C_EENS_8epilogue10collective6detail29Sm90TmaWarpSpecializedAdapterINS1F_15DefaultEpilogueIfSJ_SJ_NS1E_6thread17LinearCombinationIfLi1EffLNS1J_9ScaleType4KindE0ELNS_15FloatRoundStyleE2EfEENS1_15EpilogueDefaultEEEEEvvEEEEvNT_6ParamsE --------------------------
	.section	.nv.shared._ZN7cutlass13device_kernelINS_4gemm6kernel13GemmUniversalIN4cute5tupleIJiiiiEEENS1_10collective13CollectiveMmaINS1_34MainloopSm90TmaGmmaWarpSpecializedILi9ENS5_IJNS4_1CILi1EEESB_SB_EEENS1_35KernelTmaWarpSpecializedCooperativeEEENS5_IJNSA_ILi128EEENSA_ILi64EEENSA_ILi32EEEEEEfNS5_IJlSB_lEEEfSJ_NS4_8TiledMMAINS4_8MMA_AtomIJNS4_4SM904GMMA29MMA_64x64x8_F32TF32TF32_SS_TNILNSN_7ScaleInE1ELSP_1EEEEEENS4_6LayoutINS5_IJNSA_ILi2EEESB_SB_EEENS5_IJSB_NSA_ILi0EEESV_EEEEENS5_IJNS4_10UnderscoreESY_SY_EEEEENS4_13SM90_TMA_LOADENS4_14ComposedLayoutINS4_7SwizzleILi3ELi4ELi3EEENS4_18smem_ptr_flag_bitsILi32EEENSS_INS5_IJNSA_ILi8EEESH_EEENS5_IJSH_SB_EEEEEEEvNS4_8identityES11_S1B_vS1C_EENS_8epilogue10collective6detail29Sm90TmaWarpSpecializedAdapterINS1F_15DefaultEpilogueIfSJ_SJ_NS1E_6thread17LinearCombinationIfLi1EffLNS1J_9ScaleType4KindE0ELNS_15FloatRoundStyleE2EfEENS1_15EpilogueDefaultEEEEEvvEEEEvNT_6ParamsE,"aw",@nobits
	.sectionflags	@""
	.align	16
	.zero		1024


//--------------------- .nv.shared.reserved.0     --------------------------
	.section	.nv.shared.reserved.0,"aw",@nobits
	.weak		__nv_reservedSMEM_offset_0_alias
	.size		__nv_reservedSMEM_offset_0_alias, 0, 0
	.other		__nv_reservedSMEM_offset_0_alias,@"STO_CUDA_RESERVED_SHARED STV_DEFAULT"
__nv_reservedSMEM_offset_0_alias:
	.zero		0


//--------------------- .nv.global                --------------------------
	.section	.nv.global,"aw",@nobits
.nv.global:
	.type		_ZN40_INTERNAL_33159807_4_k_cu_90e2d5de_225504cute1_E,@object
	.size		_ZN40_INTERNAL_33159807_4_k_cu_90e2d5de_225504cute1_E,(_ZN40_INTERNAL_33159807_4_k_cu_90e2d5de_225504cuda3std3__45__cpo6cbeginE - _ZN40_INTERNAL_33159807_4_k_cu_90e2d5de_225504cute1_E)
_ZN40_INTERNAL_33159807_4_k_cu_90e2d5de_225504cute1_E:
	.zero		1
	.type		_ZN40_INTERNAL_33159807_4_k_cu_90e2d5de_225504cuda3std3__45__cpo6cbeginE,@object
	.size		_ZN40_INTERNAL_33159807_4_k_cu_90e2d5de_225504cuda3std3__45__cpo6cbeginE,(_ZN40_INTERNAL_33159807_4_k_cu_90e2d5de_225504cuda3std3__48in_placeE - _ZN40_INTERNAL_33159807_4_k_cu_90e2d5de_225504cuda3std3__45__cpo6cbeginE)
_ZN40_INTERNAL_33159807_4_k_cu_90e2d5de_225504cuda3std3__45__cpo6cbeginE:
	.zero		1
	.type		_ZN40_INTERNAL_33159807_4_k_cu_90e2d5de_225504cuda3std3__48in_placeE,@object
	.size		_ZN40_INTERNAL_33159807_4_k_cu_90e2d5de_225504cuda3std3__48in_placeE,(_ZN40_INTERNAL_33159807_4_k_cu_90e2d5de_225504cuda3std6ranges3__45__cpo9iter_moveE - _ZN40_INTERNAL_33159807_4_k_cu_90e2d5de_225504cuda3std3__48in_placeE)
_ZN40_INTERNAL_33159807_4_k_cu_90e2d5de_225504cuda3std3__48in_placeE:
	.zero		1
	.type		_ZN40_INTERNAL_33159807_4_k_cu_90e2d5de_225504cuda3std6ranges3__45__cpo9iter_moveE,@object
	.size		_ZN40_INTERNAL_33159807_4_k_cu_90e2d5de_225504cuda3std6ranges3__45__cpo9iter_moveE,(_ZN40_INTERNAL_33159807_4_k_cu_90e2d5de_225504cuda3std3__45__cpo5beginE - _ZN40_INTERNAL_33159807_4_k_cu_90e2d5de_225504cuda3std6ranges3__45__cpo9iter_moveE)
_ZN40_INTERNAL_33159807_4_k_cu_90e2d5de_225504cuda3std6ranges3__45__cpo9iter_moveE:
	.zero		1
	.type		_ZN40_INTERNAL_33159807_4_k_cu_90e2d5de_225504cuda3std3__45__cpo5beginE,@object
	.size		_ZN40_INTERNAL_33159807_4_k_cu_90e2d5de_225504cuda3std3__45__cpo5beginE,(_ZN40_INTERNAL_33159807_4_k_cu_90e2d5de_225504cuda3std3__442_GLOBAL__N__33159807_4_k_cu_90e2d5de_225506ignoreE - _ZN40_INTERNAL_33159807_4_k_cu_90e2d5de_225504cuda3std3__45__cpo5beginE)
_ZN40_INTERNAL_33159807_4_k_cu_90e2d5de_225504cuda3std3__45__cpo5beginE:
	.zero		1
	.type		_ZN40_INTERNAL_33159807_4_k_cu_90e2d5de_225504cuda3std3__442_GLOBAL__N__33159807_4_k_cu_90e2d5de_225506ignoreE,@object
	.size		_ZN40_INTERNAL_33159807_4_k_cu_90e2d5de_225504cuda3std3__442_GLOBAL__N__33159807_4_k_cu_90e2d5de_225506ignoreE,(_ZN40_INTERNAL_33159807_4_k_cu_90e2d5de_225504cute7productE - _ZN40_INTERNAL_33159807_4_k_cu_90e2d5de_225504cuda3std3__442_GLOBAL__N__33159807_4_k_cu_90e2d5de_225506ignoreE)
_ZN40_INTERNAL_33159807_4_k_cu_90e2d5de_225504cuda3std3__442_GLOBAL__N__33159807_4_k_cu_90e2d5de_225506ignoreE:
	.zero		1
	.type		_ZN40_INTERNAL_33159807_4_k_cu_90e2d5de_225504cute7productE,@object
	.size		_ZN40_INTERNAL_33159807_4_k_cu_90e2d5de_225504cute7productE,(_ZN40_INTERNAL_33159807_4_k_cu_90e2d5de_225504cuda3std3__45__cpo3endE - _ZN40_INTERNAL_33159807_4_k_cu_90e2d5de_225504cute7productE)
_ZN40_INTERNAL_33159807_4_k_cu_90e2d5de_225504cute7productE:
	.zero		1
	.type		_ZN40_INTERNAL_33159807_4_k_cu_90e2d5de_225504cuda3std3__45__cpo3endE,@object
	.size		_ZN40_INTERNAL_33159807_4_k_cu_90e2d5de_225504cuda3std3__45__cpo3endE,(_ZN40_INTERNAL_33159807_4_k_cu_90e2d5de_225504cuda3std3__419piecewise_constructE - _ZN40_INTERNAL_33159807_4_k_cu_90e2d5de_225504cuda3std3__45__cpo3endE)
_ZN40_INTERNAL_33159807_4_k_cu_90e2d5de_225504cuda3std3__45__cpo3endE:
	.zero		1
	.type		_ZN40_INTERNAL_33159807_4_k_cu_90e2d5de_225504cuda3std3__419piecewise_constructE,@object
	.size		_ZN40_INTERNAL_33159807_4_k_cu_90e2d5de_225504cuda3std3__419piecewise_constructE,(_ZN40_INTERNAL_33159807_4_k_cu_90e2d5de_225504cuda3std3__45__cpo4cendE - _ZN40_INTERNAL_33159807_4_k_cu_90e2d5de_225504cuda3std3__419piecewise_constructE)
_ZN40_INTERNAL_33159807_4_k_cu_90e2d5de_225504cuda3std3__419piecewise_constructE:
	.zero		1
	.type		_ZN40_INTERNAL_33159807_4_k_cu_90e2d5de_225504cuda3std3__45__cpo4cendE,@object
	.size		_ZN40_INTERNAL_33159807_4_k_cu_90e2d5de_225504cuda3std3__45__cpo4cendE,(_ZN40_INTERNAL_33159807_4_k_cu_90e2d5de_225504cuda3std6ranges3__45__cpo4swapE - _ZN40_INTERNAL_33159807_4_k_cu_90e2d5de_225504cuda3std3__45__cpo4cendE)
_ZN40_INTERNAL_33159807_4_k_cu_90e2d5de_225504cuda3std3__45__cpo4cendE:
	.zero		1
	.type		_ZN40_INTERNAL_33159807_4_k_cu_90e2d5de_225504cuda3std6ranges3__45__cpo4swapE,@object
	.size		_ZN40_INTERNAL_33159807_4_k_cu_90e2d5de_225504cuda3std6ranges3__45__cpo4swapE,(.L_8 - _ZN40_INTERNAL_33159807_4_k_cu_90e2d5de_225504cuda3std6ranges3__45__cpo4swapE)
_ZN40_INTERNAL_33159807_4_k_cu_90e2d5de_225504cuda3std6ranges3__45__cpo4swapE:
	.zero		1
.L_8:


//--------------------- .nv.constant0._ZN7cutlass13device_kernelINS_4gemm6kernel13GemmUniversalIN4cute5tupleIJiiiiEEENS1_10collective13CollectiveMmaINS1_34MainloopSm90TmaGmmaWarpSpecializedILi9ENS5_IJNS4_1CILi1EEESB_SB_EEENS1_35KernelTmaWarpSpecializedCooperativeEEENS5_IJNSA_ILi128EEENSA_ILi64EEENSA_ILi32EEEEEEfNS5_IJlSB_lEEEfSJ_NS4_8TiledMMAINS4_8MMA_AtomIJNS4_4SM904GMMA29MMA_64x64x8_F32TF32TF32_SS_TNILNSN_7ScaleInE1ELSP_1EEEEEENS4_6LayoutINS5_IJNSA_ILi2EEESB_SB_EEENS5_IJSB_NSA_ILi0EEESV_EEEEENS5_IJNS4_10UnderscoreESY_SY_EEEEENS4_13SM90_TMA_LOADENS4_14ComposedLayoutINS4_7SwizzleILi3ELi4ELi3EEENS4_18smem_ptr_flag_bitsILi32EEENSS_INS5_IJNSA_ILi8EEESH_EEENS5_IJSH_SB_EEEEEEEvNS4_8identityES11_S1B_vS1C_EENS_8epilogue10collective6detail29Sm90TmaWarpSpecializedAdapterINS1F_15DefaultEpilogueIfSJ_SJ_NS1E_6thread17LinearCombinationIfLi1EffLNS1J_9ScaleType4KindE0ELNS_15FloatRoundStyleE2EfEENS1_15EpilogueDefaultEEEEEvvEEEEvNT_6ParamsE --------------------------
	.section	.nv.constant0._ZN7cutlass13device_kernelINS_4gemm6kernel13GemmUniversalIN4cute5tupleIJiiiiEEENS1_10collective13CollectiveMmaINS1_34MainloopSm90TmaGmmaWarpSpecializedILi9ENS5_IJNS4_1CILi1EEESB_SB_EEENS1_35KernelTmaWarpSpecializedCooperativeEEENS5_IJNSA_ILi128EEENSA_ILi64EEENSA_ILi32EEEEEEfNS5_IJlSB_lEEEfSJ_NS4_8TiledMMAINS4_8MMA_AtomIJNS4_4SM904GMMA29MMA_64x64x8_F32TF32TF32_SS_TNILNSN_7ScaleInE1ELSP_1EEEEEENS4_6LayoutINS5_IJNSA_ILi2EEESB_SB_EEENS5_IJSB_NSA_ILi0EEESV_EEEEENS5_IJNS4_10UnderscoreESY_SY_EEEEENS4_13SM90_TMA_LOADENS4_14ComposedLayoutINS4_7SwizzleILi3ELi4ELi3EEENS4_18smem_ptr_flag_bitsILi32EEENSS_INS5_IJNSA_ILi8EEESH_EEENS5_IJSH_SB_EEEEEEEvNS4_8identityES11_S1B_vS1C_EENS_8epilogue10collective6detail29Sm90TmaWarpSpecializedAdapterINS1F_15DefaultEpilogueIfSJ_SJ_NS1E_6thread17LinearCombinationIfLi1EffLNS1J_9ScaleType4KindE0ELNS_15FloatRoundStyleE2EfEENS1_15EpilogueDefaultEEEEEvvEEEEvNT_6ParamsE,"a",@progbits
	.sectionflags	@""
	.align	4
.nv.constant0._ZN7cutlass13device_kernelINS_4gemm6kernel13GemmUniversalIN4cute5tupleIJiiiiEEENS1_10collective13CollectiveMmaINS1_34MainloopSm90TmaGmmaWarpSpecializedILi9ENS5_IJNS4_1CILi1EEESB_SB_EEENS1_35KernelTmaWarpSpecializedCooperativeEEENS5_IJNSA_ILi128EEENSA_ILi64EEENSA_ILi32EEEEEEfNS5_IJlSB_lEEEfSJ_NS4_8TiledMMAINS4_8MMA_AtomIJNS4_4SM904GMMA29MMA_64x64x8_F32TF32TF32_SS_TNILNSN_7ScaleInE1ELSP_1EEEEEENS4_6LayoutINS5_IJNSA_ILi2EEESB_SB_EEENS5_IJSB_NSA_ILi0EEESV_EEEEENS5_IJNS4_10UnderscoreESY_SY_EEEEENS4_13SM90_TMA_LOADENS4_14ComposedLayoutINS4_7SwizzleILi3ELi4ELi3EEENS4_18smem_ptr_flag_bitsILi32EEENSS_INS5_IJNSA_ILi8EEESH_EEENS5_IJSH_SB_EEEEEEEvNS4_8identityES11_S1B_vS1C_EENS_8epilogue10collective6detail29Sm90TmaWarpSpecializedAdapterINS1F_15DefaultEpilogueIfSJ_SJ_NS1E_6thread17LinearCombinationIfLi1EffLNS1J_9ScaleType4KindE0ELNS_15FloatRoundStyleE2EfEENS1_15EpilogueDefaultEEEEEvvEEEEvNT_6ParamsE:
	.zero		1664


//--------------------- SYMBOLS --------------------------

	.type		.nv.reservedSmem.offset0,@object
	.size		.nv.reservedSmem.offset0,0x4
	.type		__assertfail,@function
